//
// Generated by NVIDIA NVVM Compiler
//
// Compiler Build ID: CL-36424714
// Cuda compilation tools, release 13.0, V13.0.88
// Based on NVVM 20.0.0
//

.version 9.0
.target sm_100
.address_size 64

	// .globl	_Z12gpuVectorAddPKfS0_Pfi
.extern .func __assertfail
(
	.param .b64 __assertfail_param_0,
	.param .b64 __assertfail_param_1,
	.param .b32 __assertfail_param_2,
	.param .b64 __assertfail_param_3,
	.param .b64 __assertfail_param_4
)
;
.global .align 1 .b8 __unnamed_1[40] = {118, 111, 105, 100, 32, 107, 101, 114, 110, 101, 108, 87, 105, 116, 104, 65, 115, 115, 101, 114, 116, 105, 111, 110, 115, 40, 102, 108, 111, 97, 116, 32, 42, 44, 32, 105, 110, 116, 41};
.global .align 1 .b8 $str[39] = {100, 97, 116, 97, 91, 105, 100, 120, 93, 32, 62, 61, 32, 48, 46, 48, 102, 32, 38, 38, 32, 100, 97, 116, 97, 91, 105, 100, 120, 93, 32, 60, 61, 32, 49, 46, 48, 102};
.global .align 1 .b8 $str$1[27] = {47, 116, 109, 112, 47, 115, 97, 115, 115, 95, 99, 117, 95, 50, 120, 97, 112, 106, 114, 114, 52, 47, 107, 46, 99, 117};
.global .align 1 .b8 $str$2[39] = {100, 97, 116, 97, 91, 105, 100, 120, 93, 32, 62, 61, 32, 48, 46, 48, 102, 32, 38, 38, 32, 100, 97, 116, 97, 91, 105, 100, 120, 93, 32, 60, 61, 32, 50, 46, 48, 102};

.visible .entry _Z12gpuVectorAddPKfS0_Pfi(
	.param .u64 .ptr .align 1 _Z12gpuVectorAddPKfS0_Pfi_param_0,
	.param .u64 .ptr .align 1 _Z12gpuVectorAddPKfS0_Pfi_param_1,
	.param .u64 .ptr .align 1 _Z12gpuVectorAddPKfS0_Pfi_param_2,
	.param .u32 _Z12gpuVectorAddPKfS0_Pfi_param_3
)
{
	.reg .pred 	%p<2>;
	.reg .b32 	%r<6>;
	.reg .b32 	%f<4>;
	.reg .b64 	%rd<11>;

	ld.param.u64 	%rd1, [_Z12gpuVectorAddPKfS0_Pfi_param_0];
	ld.param.u64 	%rd2, [_Z12gpuVectorAddPKfS0_Pfi_param_1];
	ld.param.u64 	%rd3, [_Z12gpuVectorAddPKfS0_Pfi_param_2];
	ld.param.u32 	%r2, [_Z12gpuVectorAddPKfS0_Pfi_param_3];
	mov.u32 	%r3, %ctaid.x;
	mov.u32 	%r4, %ntid.x;
	mov.u32 	%r5, %tid.x;
	mad.lo.s32 	%r1, %r3, %r4, %r5;
	setp.ge.s32 	%p1, %r1, %r2;
	@%p1 bra 	$L__BB0_2;
	cvta.to.global.u64 	%rd4, %rd1;
	cvta.to.global.u64 	%rd5, %rd2;
	cvta.to.global.u64 	%rd6, %rd3;
	mul.wide.s32 	%rd7, %r1, 4;
	add.s64 	%rd8, %rd4, %rd7;
	ld.global.f32 	%f1, [%rd8];
	add.s64 	%rd9, %rd5, %rd7;
	ld.global.f32 	%f2, [%rd9];
	add.f32 	%f3, %f1, %f2;
	add.s64 	%rd10, %rd6, %rd7;
	st.global.f32 	[%rd10], %f3;
$L__BB0_2:
	ret;

}
	// .globl	_Z20kernelWithAssertionsPfi
.visible .entry _Z20kernelWithAssertionsPfi(
	.param .u64 .ptr .align 1 _Z20kernelWithAssertionsPfi_param_0,
	.param .u32 _Z20kernelWithAssertionsPfi_param_1
)
{
	.reg .pred 	%p<8>;
	.reg .b32 	%r<6>;
	.reg .b32 	%f<6>;
	.reg .b64 	%rd<17>;

	ld.param.u64 	%rd2, [_Z20kernelWithAssertionsPfi_param_0];
	ld.param.u32 	%r2, [_Z20kernelWithAssertionsPfi_param_1];
	mov.u32 	%r3, %ctaid.x;
	mov.u32 	%r4, %ntid.x;
	mov.u32 	%r5, %tid.x;
	mad.lo.s32 	%r1, %r3, %r4, %r5;
	setp.ge.s32 	%p1, %r1, %r2;
	@%p1 bra 	$L__BB1_5;
	cvta.to.global.u64 	%rd3, %rd2;
	mul.wide.s32 	%rd4, %r1, 4;
	add.s64 	%rd1, %rd3, %rd4;
	ld.global.f32 	%f5, [%rd1];
	setp.ge.f32 	%p2, %f5, 0f00000000;
	setp.le.f32 	%p3, %f5, 0f3F800000;
	and.pred  	%p4, %p2, %p3;
	@%p4 bra 	$L__BB1_3;
	mov.u64 	%rd5, $str;
	cvta.global.u64 	%rd6, %rd5;
	mov.u64 	%rd7, $str$1;
	cvta.global.u64 	%rd8, %rd7;
	mov.u64 	%rd9, __unnamed_1;
	cvta.global.u64 	%rd10, %rd9;
	{ // callseq 0, 0
	.param .b64 param0;
	st.param.b64 	[param0], %rd6;
	.param .b64 param1;
	st.param.b64 	[param1], %rd8;
	.param .b32 param2;
	st.param.b32 	[param2], 98;
	.param .b64 param3;
	st.param.b64 	[param3], %rd10;
	.param .b64 param4;
	st.param.b64 	[param4], 1;
	call.uni 
	__assertfail, 
	(
	param0, 
	param1, 
	param2, 
	param3, 
	param4
	);
	} // callseq 0
	ld.global.f32 	%f5, [%rd1];
$L__BB1_3:
	add.f32 	%f4, %f5, %f5;
	st.global.f32 	[%rd1], %f4;
	setp.ge.f32 	%p5, %f4, 0f00000000;
	setp.le.f32 	%p6, %f4, 0f40000000;
	and.pred  	%p7, %p5, %p6;
	@%p7 bra 	$L__BB1_5;
	mov.u64 	%rd11, $str$2;
	cvta.global.u64 	%rd12, %rd11;
	mov.u64 	%rd13, $str$1;
	cvta.global.u64 	%rd14, %rd13;
	mov.u64 	%rd15, __unnamed_1;
	cvta.global.u64 	%rd16, %rd15;
	{ // callseq 1, 0
	.param .b64 param0;
	st.param.b64 	[param0], %rd12;
	.param .b64 param1;
	st.param.b64 	[param1], %rd14;
	.param .b32 param2;
	st.param.b32 	[param2], 103;
	.param .b64 param3;
	st.param.b64 	[param3], %rd16;
	.param .b64 param4;
	st.param.b64 	[param4], 1;
	call.uni 
	__assertfail, 
	(
	param0, 
	param1, 
	param2, 
	param3, 
	param4
	);
	} // callseq 1
$L__BB1_5:
	ret;

}
	// .globl	_Z20testMemoryCoalescingPfS_ii
.visible .entry _Z20testMemoryCoalescingPfS_ii(
	.param .u64 .ptr .align 1 _Z20testMemoryCoalescingPfS_ii_param_0,
	.param .u64 .ptr .align 1 _Z20testMemoryCoalescingPfS_ii_param_1,
	.param .u32 _Z20testMemoryCoalescingPfS_ii_param_2,
	.param .u32 _Z20testMemoryCoalescingPfS_ii_param_3
)
{
	.reg .pred 	%p<2>;
	.reg .b32 	%r<9>;
	.reg .b32 	%f<3>;
	.reg .b64 	%rd<9>;

	ld.param.u64 	%rd1, [_Z20testMemoryCoalescingPfS_ii_param_0];
	ld.param.u64 	%rd2, [_Z20testMemoryCoalescingPfS_ii_param_1];
	ld.param.u32 	%r2, [_Z20testMemoryCoalescingPfS_ii_param_2];
	ld.param.u32 	%r3, [_Z20testMemoryCoalescingPfS_ii_param_3];
	mov.u32 	%r4, %ctaid.x;
	mov.u32 	%r5, %ntid.x;
	mov.u32 	%r6, %tid.x;
	mad.lo.s32 	%r1, %r4, %r5, %r6;
	setp.ge.s32 	%p1, %r1, %r2;
	@%p1 bra 	$L__BB2_2;
	cvta.to.global.u64 	%rd3, %rd1;
	cvta.to.global.u64 	%rd4, %rd2;
	mul.lo.s32 	%r7, %r3, %r1;
	rem.s32 	%r8, %r7, %r2;
	mul.wide.s32 	%rd5, %r8, 4;
	add.s64 	%rd6, %rd3, %rd5;
	ld.global.f32 	%f1, [%rd6];
	add.f32 	%f2, %f1, %f1;
	mul.wide.s32 	%rd7, %r1, 4;
	add.s64 	%rd8, %rd4, %rd7;
	st.global.f32 	[%rd8], %f2;
$L__BB2_2:
	ret;

}
	// .globl	_Z17vectorAddTemplateILi32EEvPKfS1_Pfi
.visible .entry _Z17vectorAddTemplateILi32EEvPKfS1_Pfi(
	.param .u64 .ptr .align 1 _Z17vectorAddTemplateILi32EEvPKfS1_Pfi_param_0,
	.param .u64 .ptr .align 1 _Z17vectorAddTemplateILi32EEvPKfS1_Pfi_param_1,
	.param .u64 .ptr .align 1 _Z17vectorAddTemplateILi32EEvPKfS1_Pfi_param_2,
	.param .u32 _Z17vectorAddTemplateILi32EEvPKfS1_Pfi_param_3
)
{
	.reg .pred 	%p<2>;
	.reg .b32 	%r<6>;
	.reg .b32 	%f<4>;
	.reg .b64 	%rd<11>;

	ld.param.u64 	%rd1, [_Z17vectorAddTemplateILi32EEvPKfS1_Pfi_param_0];
	ld.param.u64 	%rd2, [_Z17vectorAddTemplateILi32EEvPKfS1_Pfi_param_1];
	ld.param.u64 	%rd3, [_Z17vectorAddTemplateILi32EEvPKfS1_Pfi_param_2];
	ld.param.u32 	%r2, [_Z17vectorAddTemplateILi32EEvPKfS1_Pfi_param_3];
	mov.u32 	%r3, %ctaid.x;
	shl.b32 	%r4, %r3, 5;
	mov.u32 	%r5, %tid.x;
	add.s32 	%r1, %r4, %r5;
	setp.ge.s32 	%p1, %r1, %r2;
	@%p1 bra 	$L__BB3_2;
	cvta.to.global.u64 	%rd4, %rd1;
	cvta.to.global.u64 	%rd5, %rd2;
	cvta.to.global.u64 	%rd6, %rd3;
	mul.wide.s32 	%rd7, %r1, 4;
	add.s64 	%rd8, %rd4, %rd7;
	ld.global.f32 	%f1, [%rd8];
	add.s64 	%rd9, %rd5, %rd7;
	ld.global.f32 	%f2, [%rd9];
	add.f32 	%f3, %f1, %f2;
	add.s64 	%rd10, %rd6, %rd7;
	st.global.f32 	[%rd10], %f3;
$L__BB3_2:
	ret;

}
	// .globl	_Z17vectorAddTemplateILi64EEvPKfS1_Pfi
.visible .entry _Z17vectorAddTemplateILi64EEvPKfS1_Pfi(
	.param .u64 .ptr .align 1 _Z17vectorAddTemplateILi64EEvPKfS1_Pfi_param_0,
	.param .u64 .ptr .align 1 _Z17vectorAddTemplateILi64EEvPKfS1_Pfi_param_1,
	.param .u64 .ptr .align 1 _Z17vectorAddTemplateILi64EEvPKfS1_Pfi_param_2,
	.param .u32 _Z17vectorAddTemplateILi64EEvPKfS1_Pfi_param_3
)
{
	.reg .pred 	%p<2>;
	.reg .b32 	%r<6>;
	.reg .b32 	%f<4>;
	.reg .b64 	%rd<11>;

	ld.param.u64 	%rd1, [_Z17vectorAddTemplateILi64EEvPKfS1_Pfi_param_0];
	ld.param.u64 	%rd2, [_Z17vectorAddTemplateILi64EEvPKfS1_Pfi_param_1];
	ld.param.u64 	%rd3, [_Z17vectorAddTemplateILi64EEvPKfS1_Pfi_param_2];
	ld.param.u32 	%r2, [_Z17vectorAddTemplateILi64EEvPKfS1_Pfi_param_3];
	mov.u32 	%r3, %ctaid.x;
	shl.b32 	%r4, %r3, 6;
	mov.u32 	%r5, %tid.x;
	add.s32 	%r1, %r4, %r5;
	setp.ge.s32 	%p1, %r1, %r2;
	@%p1 bra 	$L__BB4_2;
	cvta.to.global.u64 	%rd4, %rd1;
	cvta.to.global.u64 	%rd5, %rd2;
	cvta.to.global.u64 	%rd6, %rd3;
	mul.wide.s32 	%rd7, %r1, 4;
	add.s64 	%rd8, %rd4, %rd7;
	ld.global.f32 	%f1, [%rd8];
	add.s64 	%rd9, %rd5, %rd7;
	ld.global.f32 	%f2, [%rd9];
	add.f32 	%f3, %f1, %f2;
	add.s64 	%rd10, %rd6, %rd7;
	st.global.f32 	[%rd10], %f3;
$L__BB4_2:
	ret;

}
	// .globl	_Z17vectorAddTemplateILi128EEvPKfS1_Pfi
.visible .entry _Z17vectorAddTemplateILi128EEvPKfS1_Pfi(
	.param .u64 .ptr .align 1 _Z17vectorAddTemplateILi128EEvPKfS1_Pfi_param_0,
	.param .u64 .ptr .align 1 _Z17vectorAddTemplateILi128EEvPKfS1_Pfi_param_1,
	.param .u64 .ptr .align 1 _Z17vectorAddTemplateILi128EEvPKfS1_Pfi_param_2,
	.param .u32 _Z17vectorAddTemplateILi128EEvPKfS1_Pfi_param_3
)
{
	.reg .pred 	%p<2>;
	.reg .b32 	%r<6>;
	.reg .b32 	%f<4>;
	.reg .b64 	%rd<11>;

	ld.param.u64 	%rd1, [_Z17vectorAddTemplateILi128EEvPKfS1_Pfi_param_0];
	ld.param.u64 	%rd2, [_Z17vectorAddTemplateILi128EEvPKfS1_Pfi_param_1];
	ld.param.u64 	%rd3, [_Z17vectorAddTemplateILi128EEvPKfS1_Pfi_param_2];
	ld.param.u32 	%r2, [_Z17vectorAddTemplateILi128EEvPKfS1_Pfi_param_3];
	mov.u32 	%r3, %ctaid.x;
	shl.b32 	%r4, %r3, 7;
	mov.u32 	%r5, %tid.x;
	add.s32 	%r1, %r4, %r5;
	setp.ge.s32 	%p1, %r1, %r2;
	@%p1 bra 	$L__BB5_2;
	cvta.to.global.u64 	%rd4, %rd1;
	cvta.to.global.u64 	%rd5, %rd2;
	cvta.to.global.u64 	%rd6, %rd3;
	mul.wide.s32 	%rd7, %r1, 4;
	add.s64 	%rd8, %rd4, %rd7;
	ld.global.f32 	%f1, [%rd8];
	add.s64 	%rd9, %rd5, %rd7;
	ld.global.f32 	%f2, [%rd9];
	add.f32 	%f3, %f1, %f2;
	add.s64 	%rd10, %rd6, %rd7;
	st.global.f32 	[%rd10], %f3;
$L__BB5_2:
	ret;

}
	// .globl	_Z17vectorAddTemplateILi256EEvPKfS1_Pfi
.visible .entry _Z17vectorAddTemplateILi256EEvPKfS1_Pfi(
	.param .u64 .ptr .align 1 _Z17vectorAddTemplateILi256EEvPKfS1_Pfi_param_0,
	.param .u64 .ptr .align 1 _Z17vectorAddTemplateILi256EEvPKfS1_Pfi_param_1,
	.param .u64 .ptr .align 1 _Z17vectorAddTemplateILi256EEvPKfS1_Pfi_param_2,
	.param .u32 _Z17vectorAddTemplateILi256EEvPKfS1_Pfi_param_3
)
{
	.reg .pred 	%p<2>;
	.reg .b32 	%r<6>;
	.reg .b32 	%f<4>;
	.reg .b64 	%rd<11>;

	ld.param.u64 	%rd1, [_Z17vectorAddTemplateILi256EEvPKfS1_Pfi_param_0];
	ld.param.u64 	%rd2, [_Z17vectorAddTemplateILi256EEvPKfS1_Pfi_param_1];
	ld.param.u64 	%rd3, [_Z17vectorAddTemplateILi256EEvPKfS1_Pfi_param_2];
	ld.param.u32 	%r2, [_Z17vectorAddTemplateILi256EEvPKfS1_Pfi_param_3];
	mov.u32 	%r3, %ctaid.x;
	shl.b32 	%r4, %r3, 8;
	mov.u32 	%r5, %tid.x;
	add.s32 	%r1, %r4, %r5;
	setp.ge.s32 	%p1, %r1, %r2;
	@%p1 bra 	$L__BB6_2;
	cvta.to.global.u64 	%rd4, %rd1;
	cvta.to.global.u64 	%rd5, %rd2;
	cvta.to.global.u64 	%rd6, %rd3;
	mul.wide.s32 	%rd7, %r1, 4;
	add.s64 	%rd8, %rd4, %rd7;
	ld.global.f32 	%f1, [%rd8];
	add.s64 	%rd9, %rd5, %rd7;
	ld.global.f32 	%f2, [%rd9];
	add.f32 	%f3, %f1, %f2;
	add.s64 	%rd10, %rd6, %rd7;
	st.global.f32 	[%rd10], %f3;
$L__BB6_2:
	ret;

}
	// .globl	_Z17vectorAddTemplateILi512EEvPKfS1_Pfi
.visible .entry _Z17vectorAddTemplateILi512EEvPKfS1_Pfi(
	.param .u64 .ptr .align 1 _Z17vectorAddTemplateILi512EEvPKfS1_Pfi_param_0,
	.param .u64 .ptr .align 1 _Z17vectorAddTemplateILi512EEvPKfS1_Pfi_param_1,
	.param .u64 .ptr .align 1 _Z17vectorAddTemplateILi512EEvPKfS1_Pfi_param_2,
	.param .u32 _Z17vectorAddTemplateILi512EEvPKfS1_Pfi_param_3
)
{
	.reg .pred 	%p<2>;
	.reg .b32 	%r<6>;
	.reg .b32 	%f<4>;
	.reg .b64 	%rd<11>;

	ld.param.u64 	%rd1, [_Z17vectorAddTemplateILi512EEvPKfS1_Pfi_param_0];
	ld.param.u64 	%rd2, [_Z17vectorAddTemplateILi512EEvPKfS1_Pfi_param_1];
	ld.param.u64 	%rd3, [_Z17vectorAddTemplateILi512EEvPKfS1_Pfi_param_2];
	ld.param.u32 	%r2, [_Z17vectorAddTemplateILi512EEvPKfS1_Pfi_param_3];
	mov.u32 	%r3, %ctaid.x;
	shl.b32 	%r4, %r3, 9;
	mov.u32 	%r5, %tid.x;
	add.s32 	%r1, %r4, %r5;
	setp.ge.s32 	%p1, %r1, %r2;
	@%p1 bra 	$L__BB7_2;
	cvta.to.global.u64 	%rd4, %rd1;
	cvta.to.global.u64 	%rd5, %rd2;
	cvta.to.global.u64 	%rd6, %rd3;
	mul.wide.s32 	%rd7, %r1, 4;
	add.s64 	%rd8, %rd4, %rd7;
	ld.global.f32 	%f1, [%rd8];
	add.s64 	%rd9, %rd5, %rd7;
	ld.global.f32 	%f2, [%rd9];
	add.f32 	%f3, %f1, %f2;
	add.s64 	%rd10, %rd6, %rd7;
	st.global.f32 	[%rd10], %f3;
$L__BB7_2:
	ret;

}
	// .globl	_Z17vectorAddTemplateILi1024EEvPKfS1_Pfi
.visible .entry _Z17vectorAddTemplateILi1024EEvPKfS1_Pfi(
	.param .u64 .ptr .align 1 _Z17vectorAddTemplateILi1024EEvPKfS1_Pfi_param_0,
	.param .u64 .ptr .align 1 _Z17vectorAddTemplateILi1024EEvPKfS1_Pfi_param_1,
	.param .u64 .ptr .align 1 _Z17vectorAddTemplateILi1024EEvPKfS1_Pfi_param_2,
	.param .u32 _Z17vectorAddTemplateILi1024EEvPKfS1_Pfi_param_3
)
{
	.reg .pred 	%p<2>;
	.reg .b32 	%r<6>;
	.reg .b32 	%f<4>;
	.reg .b64 	%rd<11>;

	ld.param.u64 	%rd1, [_Z17vectorAddTemplateILi1024EEvPKfS1_Pfi_param_0];
	ld.param.u64 	%rd2, [_Z17vectorAddTemplateILi1024EEvPKfS1_Pfi_param_1];
	ld.param.u64 	%rd3, [_Z17vectorAddTemplateILi1024EEvPKfS1_Pfi_param_2];
	ld.param.u32 	%r2, [_Z17vectorAddTemplateILi1024EEvPKfS1_Pfi_param_3];
	mov.u32 	%r3, %ctaid.x;
	shl.b32 	%r4, %r3, 10;
	mov.u32 	%r5, %tid.x;
	or.b32  	%r1, %r4, %r5;
	setp.ge.s32 	%p1, %r1, %r2;
	@%p1 bra 	$L__BB8_2;
	cvta.to.global.u64 	%rd4, %rd1;
	cvta.to.global.u64 	%rd5, %rd2;
	cvta.to.global.u64 	%rd6, %rd3;
	mul.wide.s32 	%rd7, %r1, 4;
	add.s64 	%rd8, %rd4, %rd7;
	ld.global.f32 	%f1, [%rd8];
	add.s64 	%rd9, %rd5, %rd7;
	ld.global.f32 	%f2, [%rd9];
	add.f32 	%f3, %f1, %f2;
	add.s64 	%rd10, %rd6, %rd7;
	st.global.f32 	[%rd10], %f3;
$L__BB8_2:
	ret;

}
	// .globl	_Z16errorProneKernelPfib
.visible .entry _Z16errorProneKernelPfib(
	.param .u64 .ptr .align 1 _Z16errorProneKernelPfib_param_0,
	.param .u32 _Z16errorProneKernelPfib_param_1,
	.param .u8 _Z16errorProneKernelPfib_param_2
)
{
	.reg .pred 	%p<5>;
	.reg .b16 	%rs<2>;
	.reg .b32 	%r<9>;
	.reg .b32 	%f<5>;
	.reg .b64 	%rd<7>;

	ld.param.u64 	%rd2, [_Z16errorProneKernelPfib_param_0];
	ld.param.u32 	%r2, [_Z16errorProneKernelPfib_param_1];
	ld.param.s8 	%rs1, [_Z16errorProneKernelPfib_param_2];
	cvta.to.global.u64 	%rd1, %rd2;
	mov.u32 	%r3, %ctaid.x;
	mov.u32 	%r4, %ntid.x;
	mov.u32 	%r5, %tid.x;
	mad.lo.s32 	%r1, %r3, %r4, %r5;
	setp.ge.s32 	%p1, %r1, %r2;
	@%p1 bra 	$L__BB9_4;
	setp.eq.s16 	%p2, %rs1, 0;
	shr.u32 	%r6, %r2, 31;
	add.s32 	%r7, %r2, %r6;
	shr.s32 	%r8, %r7, 1;
	setp.ne.s32 	%p3, %r1, %r8;
	or.pred  	%p4, %p2, %p3;
	@%p4 bra 	$L__BB9_3;
	mul.wide.s32 	%rd5, %r1, 4;
	add.s64 	%rd6, %rd1, %rd5;
	ld.global.f32 	%f3, [%rd6];
	div.rn.f32 	%f4, %f3, 0f00000000;
	st.global.f32 	[%rd6], %f4;
	bra.uni 	$L__BB9_4;
$L__BB9_3:
	mul.wide.s32 	%rd3, %r1, 4;
	add.s64 	%rd4, %rd1, %rd3;
	ld.global.f32 	%f1, [%rd4];
	sqrt.rn.f32 	%f2, %f1;
	st.global.f32 	[%rd4], %f2;
$L__BB9_4:
	ret;

}


// ===== COMPILED SASS (sm_100) =====

	.target	sm_100

	.elftype	@"ET_EXEC"


//--------------------- .note.nv.tkinfo           --------------------------
	.section	.note.nv.tkinfo,"",@"SHT_NOTE"
	.sectionflags	@"SHF_NOTE_NV_TKINFO"
	.tkinfo
        /*0018*/ 	.word	0x00000002
        /*0030*/ 	.string	""
        /*0030*/ 	.string	"ptxas"
        /*0030*/ 	.string	"Cuda compilation tools, release 13.0, V13.0.88"
        /*0030*/ 	.string	"Build cuda_13.0.r13.0/compiler.36424714_0"
        /*0030*/ 	.string	"-arch sm_100 -m 64 "



//--------------------- .note.nv.cuinfo           --------------------------
	.section	.note.nv.cuinfo,"",@"SHT_NOTE"
	.sectionflags	@"SHF_NOTE_NV_CUINFO"
        /*0018*/ 	.short	0x0002
        /*001a*/ 	.short	0x0064
        /*001c*/ 	.short	0x0082
	.zero		2


//--------------------- .nv.info                  --------------------------
	.section	.nv.info,"",@"SHT_CUDA_INFO"
	.align	4


	//----- nvinfo : EIATTR_REGCOUNT
	.align		4
        /*0000*/ 	.byte	0x04, 0x2f
        /*0002*/ 	.short	(.L_5 - .L_4)
	.align		4
.L_4:
        /*0004*/ 	.word	index@(_Z12gpuVectorAddPKfS0_Pfi)
        /*0008*/ 	.word	0x0000000c


	//----- nvinfo : EIATTR_FRAME_SIZE
	.align		4
.L_5:
        /*000c*/ 	.byte	0x04, 0x11
        /*000e*/ 	.short	(.L_7 - .L_6)
	.align		4
.L_6:
        /*0010*/ 	.word	index@(_Z12gpuVectorAddPKfS0_Pfi)
        /*0014*/ 	.word	0x00000000


	//----- nvinfo : EIATTR_REGCOUNT
	.align		4
.L_7:
        /*0018*/ 	.byte	0x04, 0x2f
        /*001a*/ 	.short	(.L_9 - .L_8)
	.align		4
.L_8:
        /*001c*/ 	.word	index@(_Z20kernelWithAssertionsPfi)
        /*0020*/ 	.word	0x00000018


	//----- nvinfo : EIATTR_FRAME_SIZE
	.align		4
.L_9:
        /*0024*/ 	.byte	0x04, 0x11
        /*0026*/ 	.short	(.L_11 - .L_10)
	.align		4
.L_10:
        /*0028*/ 	.word	index@(_Z20kernelWithAssertionsPfi)
        /*002c*/ 	.word	0x00000000


	//----- nvinfo : EIATTR_REGCOUNT
	.align		4
.L_11:
        /*0030*/ 	.byte	0x04, 0x2f
        /*0032*/ 	.short	(.L_13 - .L_12)
	.align		4
.L_12:
        /*0034*/ 	.word	index@(_Z20testMemoryCoalescingPfS_ii)
        /*0038*/ 	.word	0x0000000c


	//----- nvinfo : EIATTR_FRAME_SIZE
	.align		4
.L_13:
        /*003c*/ 	.byte	0x04, 0x11
        /*003e*/ 	.short	(.L_15 - .L_14)
	.align		4
.L_14:
        /*0040*/ 	.word	index@(_Z20testMemoryCoalescingPfS_ii)
        /*0044*/ 	.word	0x00000000


	//----- nvinfo : EIATTR_REGCOUNT
	.align		4
.L_15:
        /*0048*/ 	.byte	0x04, 0x2f
        /*004a*/ 	.short	(.L_17 - .L_16)
	.align		4
.L_16:
        /*004c*/ 	.word	index@(_Z17vectorAddTemplateILi32EEvPKfS1_Pfi)
        /*0050*/ 	.word	0x0000000c


	//----- nvinfo : EIATTR_FRAME_SIZE
	.align		4
.L_17:
        /*0054*/ 	.byte	0x04, 0x11
        /*0056*/ 	.short	(.L_19 - .L_18)
	.align		4
.L_18:
        /*0058*/ 	.word	index@(_Z17vectorAddTemplateILi32EEvPKfS1_Pfi)
        /*005c*/ 	.word	0x00000000


	//----- nvinfo : EIATTR_REGCOUNT
	.align		4
.L_19:
        /*0060*/ 	.byte	0x04, 0x2f
        /*0062*/ 	.short	(.L_21 - .L_20)
	.align		4
.L_20:
        /*0064*/ 	.word	index@(_Z17vectorAddTemplateILi64EEvPKfS1_Pfi)
        /*0068*/ 	.word	0x0000000c


	//----- nvinfo : EIATTR_FRAME_SIZE
	.align		4
.L_21:
        /*006c*/ 	.byte	0x04, 0x11
        /*006e*/ 	.short	(.L_23 - .L_22)
	.align		4
.L_22:
        /*0070*/ 	.word	index@(_Z17vectorAddTemplateILi64EEvPKfS1_Pfi)
        /*0074*/ 	.word	0x00000000


	//----- nvinfo : EIATTR_REGCOUNT
	.align		4
.L_23:
        /*0078*/ 	.byte	0x04, 0x2f
        /*007a*/ 	.short	(.L_25 - .L_24)
	.align		4
.L_24:
        /*007c*/ 	.word	index@(_Z17vectorAddTemplateILi128EEvPKfS1_Pfi)
        /*0080*/ 	.word	0x0000000c


	//----- nvinfo : EIATTR_FRAME_SIZE
	.align		4
.L_25:
        /*0084*/ 	.byte	0x04, 0x11
        /*0086*/ 	.short	(.L_27 - .L_26)
	.align		4
.L_26:
        /*0088*/ 	.word	index@(_Z17vectorAddTemplateILi128EEvPKfS1_Pfi)
        /*008c*/ 	.word	0x00000000


	//----- nvinfo : EIATTR_REGCOUNT
	.align		4
.L_27:
        /*0090*/ 	.byte	0x04, 0x2f
        /*0092*/ 	.short	(.L_29 - .L_28)
	.align		4
.L_28:
        /*0094*/ 	.word	index@(_Z17vectorAddTemplateILi256EEvPKfS1_Pfi)
        /*0098*/ 	.word	0x0000000c


	//----- nvinfo : EIATTR_FRAME_SIZE
	.align		4
.L_29:
        /*009c*/ 	.byte	0x04, 0x11
        /*009e*/ 	.short	(.L_31 - .L_30)
	.align		4
.L_30:
        /*00a0*/ 	.word	index@(_Z17vectorAddTemplateILi256EEvPKfS1_Pfi)
        /*00a4*/ 	.word	0x00000000


	//----- nvinfo : EIATTR_REGCOUNT
	.align		4
.L_31:
        /*00a8*/ 	.byte	0x04, 0x2f
        /*00aa*/ 	.short	(.L_33 - .L_32)
	.align		4
.L_32:
        /*00ac*/ 	.word	index@(_Z17vectorAddTemplateILi512EEvPKfS1_Pfi)
        /*00b0*/ 	.word	0x0000000c


	//----- nvinfo : EIATTR_FRAME_SIZE
	.align		4
.L_33:
        /*00b4*/ 	.byte	0x04, 0x11
        /*00b6*/ 	.short	(.L_35 - .L_34)
	.align		4
.L_34:
        /*00b8*/ 	.word	index@(_Z17vectorAddTemplateILi512EEvPKfS1_Pfi)
        /*00bc*/ 	.word	0x00000000


	//----- nvinfo : EIATTR_REGCOUNT
	.align		4
.L_35:
        /*00c0*/ 	.byte	0x04, 0x2f
        /*00c2*/ 	.short	(.L_37 - .L_36)
	.align		4
.L_36:
        /*00c4*/ 	.word	index@(_Z17vectorAddTemplateILi1024EEvPKfS1_Pfi)
        /*00c8*/ 	.word	0x0000000c


	//----- nvinfo : EIATTR_FRAME_SIZE
	.align		4
.L_37:
        /*00cc*/ 	.byte	0x04, 0x11
        /*00ce*/ 	.short	(.L_39 - .L_38)
	.align		4
.L_38:
        /*00d0*/ 	.word	index@(_Z17vectorAddTemplateILi1024EEvPKfS1_Pfi)
        /*00d4*/ 	.word	0x00000000


	//----- nvinfo : EIATTR_REGCOUNT
	.align		4
.L_39:
        /*00d8*/ 	.byte	0x04, 0x2f
        /*00da*/ 	.short	(.L_41 - .L_40)
	.align		4
.L_40:
        /*00dc*/ 	.word	index@(_Z16errorProneKernelPfib)
        /*00e0*/ 	.word	0x00000010


	//----- nvinfo : EIATTR_FRAME_SIZE
	.align		4
.L_41:
        /*00e4*/ 	.byte	0x04, 0x11
        /*00e6*/ 	.short	(.L_43 - .L_42)
	.align		4
.L_42:
        /*00e8*/ 	.word	index@($__internal_1_$__cuda_sm3x_div_rn_noftz_f32_slowpath)
        /*00ec*/ 	.word	0x00000000


	//----- nvinfo : EIATTR_FRAME_SIZE
	.align		4
.L_43:
        /*00f0*/ 	.byte	0x04, 0x11
        /*00f2*/ 	.short	(.L_45 - .L_44)
	.align		4
.L_44:
        /*00f4*/ 	.word	index@($__internal_0_$__cuda_sm20_sqrt_rn_f32_slowpath)
        /*00f8*/ 	.word	0x00000000


	//----- nvinfo : EIATTR_FRAME_SIZE
	.align		4
.L_45:
        /*00fc*/ 	.byte	0x04, 0x11
        /*00fe*/ 	.short	(.L_47 - .L_46)
	.align		4
.L_46:
        /*0100*/ 	.word	index@(_Z16errorProneKernelPfib)
        /*0104*/ 	.word	0x00000000


	//----- nvinfo : EIATTR_MIN_STACK_SIZE
	.align		4
.L_47:
        /*0108*/ 	.byte	0x04, 0x12
        /*010a*/ 	.short	(.L_49 - .L_48)
	.align		4
.L_48:
        /*010c*/ 	.word	index@(_Z16errorProneKernelPfib)
        /*0110*/ 	.word	0x00000000


	//----- nvinfo : EIATTR_MIN_STACK_SIZE
	.align		4
.L_49:
        /*0114*/ 	.byte	0x04, 0x12
        /*0116*/ 	.short	(.L_51 - .L_50)
	.align		4
.L_50:
        /*0118*/ 	.word	index@(_Z17vectorAddTemplateILi1024EEvPKfS1_Pfi)
        /*011c*/ 	.word	0x00000000


	//----- nvinfo : EIATTR_MIN_STACK_SIZE
	.align		4
.L_51:
        /*0120*/ 	.byte	0x04, 0x12
        /*0122*/ 	.short	(.L_53 - .L_52)
	.align		4
.L_52:
        /*0124*/ 	.word	index@(_Z17vectorAddTemplateILi512EEvPKfS1_Pfi)
        /*0128*/ 	.word	0x00000000


	//----- nvinfo : EIATTR_MIN_STACK_SIZE
	.align		4
.L_53:
        /*012c*/ 	.byte	0x04, 0x12
        /*012e*/ 	.short	(.L_55 - .L_54)
	.align		4
.L_54:
        /*0130*/ 	.word	index@(_Z17vectorAddTemplateILi256EEvPKfS1_Pfi)
        /*0134*/ 	.word	0x00000000


	//----- nvinfo : EIATTR_MIN_STACK_SIZE
	.align		4
.L_55:
        /*0138*/ 	.byte	0x04, 0x12
        /*013a*/ 	.short	(.L_57 - .L_56)
	.align		4
.L_56:
        /*013c*/ 	.word	index@(_Z17vectorAddTemplateILi128EEvPKfS1_Pfi)
        /*0140*/ 	.word	0x00000000


	//----- nvinfo : EIATTR_MIN_STACK_SIZE
	.align		4
.L_57:
        /*0144*/ 	.byte	0x04, 0x12
        /*0146*/ 	.short	(.L_59 - .L_58)
	.align		4
.L_58:
        /*0148*/ 	.word	index@(_Z17vectorAddTemplateILi64EEvPKfS1_Pfi)
        /*014c*/ 	.word	0x00000000


	//----- nvinfo : EIATTR_MIN_STACK_SIZE
	.align		4
.L_59:
        /*0150*/ 	.byte	0x04, 0x12
        /*0152*/ 	.short	(.L_61 - .L_60)
	.align		4
.L_60:
        /*0154*/ 	.word	index@(_Z17vectorAddTemplateILi32EEvPKfS1_Pfi)
        /*0158*/ 	.word	0x00000000


	//----- nvinfo : EIATTR_MIN_STACK_SIZE
	.align		4
.L_61:
        /*015c*/ 	.byte	0x04, 0x12
        /*015e*/ 	.short	(.L_63 - .L_62)
	.align		4
.L_62:
        /*0160*/ 	.word	index@(_Z20testMemoryCoalescingPfS_ii)
        /*0164*/ 	.word	0x00000000


	//----- nvinfo : EIATTR_MIN_STACK_SIZE
	.align		4
.L_63:
        /*0168*/ 	.byte	0x04, 0x12
        /*016a*/ 	.short	(.L_65 - .L_64)
	.align		4
.L_64:
        /*016c*/ 	.word	index@(_Z20kernelWithAssertionsPfi)
        /*0170*/ 	.word	0x00000000


	//----- nvinfo : EIATTR_MIN_STACK_SIZE
	.align		4
.L_65:
        /*0174*/ 	.byte	0x04, 0x12
        /*0176*/ 	.short	(.L_67 - .L_66)
	.align		4
.L_66:
        /*0178*/ 	.word	index@(_Z12gpuVectorAddPKfS0_Pfi)
        /*017c*/ 	.word	0x00000000
.L_67:


//--------------------- .nv.compat                --------------------------
	.section	.nv.compat,"",@"SHT_CUDA_COMPAT_INFO"
	.align	4
        /*0000*/ 	.byte	0x02, 0x09, 0x00, 0x00, 0x02, 0x02, 0x01, 0x00, 0x02, 0x05, 0x05, 0x00, 0x03, 0x07, 0x01, 0x01
        /*0010*/ 	.byte	0x02, 0x03, 0x00, 0x00, 0x02, 0x06, 0x01, 0x00, 0x04, 0x0b, 0x08, 0x00, 0x01, 0x00, 0x00, 0x00
        /*0020*/ 	.byte	0x00, 0x00, 0x00, 0x00


//--------------------- .nv.info._Z16errorProneKernelPfib --------------------------
	.section	.nv.info._Z16errorProneKernelPfib,"",@"SHT_CUDA_INFO"
	.sectionflags	@""
	.align	4


	//----- nvinfo : EIATTR_CUDA_API_VERSION
	.align		4
        /*0000*/ 	.byte	0x04, 0x37
        /*0002*/ 	.short	(.L_69 - .L_68)
.L_68:
        /*0004*/ 	.word	0x00000082


	//----- nvinfo : EIATTR_KPARAM_INFO
	.align		4
.L_69:
        /*0008*/ 	.byte	0x04, 0x17
        /*000a*/ 	.short	(.L_71 - .L_70)
.L_70:
        /*000c*/ 	.word	0x00000000
        /*0010*/ 	.short	0x0002
        /*0012*/ 	.short	0x000c
        /*0014*/ 	.byte	0x00, 0xf0, 0x05, 0x00


	//----- nvinfo : EIATTR_KPARAM_INFO
	.align		4
.L_71:
        /*0018*/ 	.byte	0x04, 0x17
        /*001a*/ 	.short	(.L_73 - .L_72)
.L_72:
        /*001c*/ 	.word	0x00000000
        /*0020*/ 	.short	0x0001
        /*0022*/ 	.short	0x0008
        /*0024*/ 	.byte	0x00, 0xf0, 0x11, 0x00


	//----- nvinfo : EIATTR_KPARAM_INFO
	.align		4
.L_73:
        /*0028*/ 	.byte	0x04, 0x17
        /*002a*/ 	.short	(.L_75 - .L_74)
.L_74:
        /*002c*/ 	.word	0x00000000
        /*0030*/ 	.short	0x0000
        /*0032*/ 	.short	0x0000
        /*0034*/ 	.byte	0x00, 0xf5, 0x21, 0x00


	//----- nvinfo : EIATTR_SPARSE_MMA_MASK
	.align		4
.L_75:
        /*0038*/ 	.byte	0x03, 0x50
        /*003a*/ 	.short	0x0000


	//----- nvinfo : EIATTR_MAXREG_COUNT
	.align		4
        /*003c*/ 	.byte	0x03, 0x1b
        /*003e*/ 	.short	0x00ff


	//----- nvinfo : EIATTR_MERCURY_ISA_VERSION
	.align		4
        /*0040*/ 	.byte	0x03, 0x5f
        /*0042*/ 	.short	0x0101


	//----- nvinfo : EIATTR_VRC_CTA_INIT_COUNT
	.align		4
        /*0044*/ 	.byte	0x02, 0x4a
	.zero		1
	.zero		1


	//----- nvinfo : EIATTR_EXIT_INSTR_OFFSETS
	.align		4
        /*0048*/ 	.byte	0x04, 0x1c
        /*004a*/ 	.short	(.L_77 - .L_76)


	//   ....[0]....
.L_76:
        /*004c*/ 	.word	0x00000070


	//   ....[1]....
        /*0050*/ 	.word	0x00000220


	//   ....[2]....
        /*0054*/ 	.word	0x00000350


	//----- nvinfo : EIATTR_CRS_STACK_SIZE
	.align		4
.L_77:
        /*0058*/ 	.byte	0x04, 0x1e
        /*005a*/ 	.short	(.L_79 - .L_78)
.L_78:
        /*005c*/ 	.word	0x00000000


	//----- nvinfo : EIATTR_CBANK_PARAM_SIZE
	.align		4
.L_79:
        /*0060*/ 	.byte	0x03, 0x19
        /*0062*/ 	.short	0x000d


	//----- nvinfo : EIATTR_PARAM_CBANK
	.align		4
        /*0064*/ 	.byte	0x04, 0x0a
        /*0066*/ 	.short	(.L_81 - .L_80)
	.align		4
.L_80:
        /*0068*/ 	.word	index@(.nv.constant0._Z16errorProneKernelPfib)
        /*006c*/ 	.short	0x0380
        /*006e*/ 	.short	0x000d


	//----- nvinfo : EIATTR_SW_WAR
	.align		4
.L_81:
        /*0070*/ 	.byte	0x04, 0x36
        /*0072*/ 	.short	(.L_83 - .L_82)
.L_82:
        /*0074*/ 	.word	0x00000008
.L_83:


//--------------------- .nv.info._Z17vectorAddTemplateILi1024EEvPKfS1_Pfi --------------------------
	.section	.nv.info._Z17vectorAddTemplateILi1024EEvPKfS1_Pfi,"",@"SHT_CUDA_INFO"
	.sectionflags	@""
	.align	4


	//----- nvinfo : EIATTR_CUDA_API_VERSION
	.align		4
        /*0000*/ 	.byte	0x04, 0x37
        /*0002*/ 	.short	(.L_85 - .L_84)
.L_84:
        /*0004*/ 	.word	0x00000082


	//----- nvinfo : EIATTR_KPARAM_INFO
	.align		4
.L_85:
        /*0008*/ 	.byte	0x04, 0x17
        /*000a*/ 	.short	(.L_87 - .L_86)
.L_86:
        /*000c*/ 	.word	0x00000000
        /*0010*/ 	.short	0x0003
        /*0012*/ 	.short	0x0018
        /*0014*/ 	.byte	0x00, 0xf0, 0x11, 0x00


	//----- nvinfo : EIATTR_KPARAM_INFO
	.align		4
.L_87:
        /*0018*/ 	.byte	0x04, 0x17
        /*001a*/ 	.short	(.L_89 - .L_88)
.L_88:
        /*001c*/ 	.word	0x00000000
        /*0020*/ 	.short	0x0002
        /*0022*/ 	.short	0x0010
        /*0024*/ 	.byte	0x00, 0xf5, 0x21, 0x00


	//----- nvinfo : EIATTR_KPARAM_INFO
	.align		4
.L_89:
        /*0028*/ 	.byte	0x04, 0x17
        /*002a*/ 	.short	(.L_91 - .L_90)
.L_90:
        /*002c*/ 	.word	0x00000000
        /*0030*/ 	.short	0x0001
        /*0032*/ 	.short	0x0008
        /*0034*/ 	.byte	0x00, 0xf5, 0x21, 0x00


	//----- nvinfo : EIATTR_KPARAM_INFO
	.align		4
.L_91:
        /*0038*/ 	.byte	0x04, 0x17
        /*003a*/ 	.short	(.L_93 - .L_92)
.L_92:
        /*003c*/ 	.word	0x00000000
        /*0040*/ 	.short	0x0000
        /*0042*/ 	.short	0x0000
        /*0044*/ 	.byte	0x00, 0xf5, 0x21, 0x00


	//----- nvinfo : EIATTR_SPARSE_MMA_MASK
	.align		4
.L_93:
        /*0048*/ 	.byte	0x03, 0x50
        /*004a*/ 	.short	0x0000


	//----- nvinfo : EIATTR_MAXREG_COUNT
	.align		4
        /*004c*/ 	.byte	0x03, 0x1b
        /*004e*/ 	.short	0x00ff


	//----- nvinfo : EIATTR_MERCURY_ISA_VERSION
	.align		4
        /*0050*/ 	.byte	0x03, 0x5f
        /*0052*/ 	.short	0x0101


	//----- nvinfo : EIATTR_VRC_CTA_INIT_COUNT
	.align		4
        /*0054*/ 	.byte	0x02, 0x4a
	.zero		1
	.zero		1


	//----- nvinfo : EIATTR_EXIT_INSTR_OFFSETS
	.align		4
        /*0058*/ 	.byte	0x04, 0x1c
        /*005a*/ 	.short	(.L_95 - .L_94)


	//   ....[0]....
.L_94:
        /*005c*/ 	.word	0x00000070


	//   ....[1]....
        /*0060*/ 	.word	0x00000130


	//----- nvinfo : EIATTR_CBANK_PARAM_SIZE
	.align		4
.L_95:
        /*0064*/ 	.byte	0x03, 0x19
        /*0066*/ 	.short	0x001c


	//----- nvinfo : EIATTR_PARAM_CBANK
	.align		4
        /*0068*/ 	.byte	0x04, 0x0a
        /*006a*/ 	.short	(.L_97 - .L_96)
	.align		4
.L_96:
        /*006c*/ 	.word	index@(.nv.constant0._Z17vectorAddTemplateILi1024EEvPKfS1_Pfi)
        /*0070*/ 	.short	0x0380
        /*0072*/ 	.short	0x001c


	//----- nvinfo : EIATTR_SW_WAR
	.align		4
.L_97:
        /*0074*/ 	.byte	0x04, 0x36
        /*0076*/ 	.short	(.L_99 - .L_98)
.L_98:
        /*0078*/ 	.word	0x00000008
.L_99:


//--------------------- .nv.info._Z17vectorAddTemplateILi512EEvPKfS1_Pfi --------------------------
	.section	.nv.info._Z17vectorAddTemplateILi512EEvPKfS1_Pfi,"",@"SHT_CUDA_INFO"
	.sectionflags	@""
	.align	4


	//----- nvinfo : EIATTR_CUDA_API_VERSION
	.align		4
        /*0000*/ 	.byte	0x04, 0x37
        /*0002*/ 	.short	(.L_101 - .L_100)
.L_100:
        /*0004*/ 	.word	0x00000082


	//----- nvinfo : EIATTR_KPARAM_INFO
	.align		4
.L_101:
        /*0008*/ 	.byte	0x04, 0x17
        /*000a*/ 	.short	(.L_103 - .L_102)
.L_102:
        /*000c*/ 	.word	0x00000000
        /*0010*/ 	.short	0x0003
        /*0012*/ 	.short	0x0018
        /*0014*/ 	.byte	0x00, 0xf0, 0x11, 0x00


	//----- nvinfo : EIATTR_KPARAM_INFO
	.align		4
.L_103:
        /*0018*/ 	.byte	0x04, 0x17
        /*001a*/ 	.short	(.L_105 - .L_104)
.L_104:
        /*001c*/ 	.word	0x00000000
        /*0020*/ 	.short	0x0002
        /*0022*/ 	.short	0x0010
        /*0024*/ 	.byte	0x00, 0xf5, 0x21, 0x00


	//----- nvinfo : EIATTR_KPARAM_INFO
	.align		4
.L_105:
        /*0028*/ 	.byte	0x04, 0x17
        /*002a*/ 	.short	(.L_107 - .L_106)
.L_106:
        /*002c*/ 	.word	0x00000000
        /*0030*/ 	.short	0x0001
        /*0032*/ 	.short	0x0008
        /*0034*/ 	.byte	0x00, 0xf5, 0x21, 0x00


	//----- nvinfo : EIATTR_KPARAM_INFO
	.align		4
.L_107:
        /*0038*/ 	.byte	0x04, 0x17
        /*003a*/ 	.short	(.L_109 - .L_108)
.L_108:
        /*003c*/ 	.word	0x00000000
        /*0040*/ 	.short	0x0000
        /*0042*/ 	.short	0x0000
        /*0044*/ 	.byte	0x00, 0xf5, 0x21, 0x00


	//----- nvinfo : EIATTR_SPARSE_MMA_MASK
	.align		4
.L_109:
        /*0048*/ 	.byte	0x03, 0x50
        /*004a*/ 	.short	0x0000


	//----- nvinfo : EIATTR_MAXREG_COUNT
	.align		4
        /*004c*/ 	.byte	0x03, 0x1b
        /*004e*/ 	.short	0x00ff


	//----- nvinfo : EIATTR_MERCURY_ISA_VERSION
	.align		4
        /*0050*/ 	.byte	0x03, 0x5f
        /*0052*/ 	.short	0x0101


	//----- nvinfo : EIATTR_VRC_CTA_INIT_COUNT
	.align		4
        /*0054*/ 	.byte	0x02, 0x4a
	.zero		1
	.zero		1


	//----- nvinfo : EIATTR_EXIT_INSTR_OFFSETS
	.align		4
        /*0058*/ 	.byte	0x04, 0x1c
        /*005a*/ 	.short	(.L_111 - .L_110)


	//   ....[0]....
.L_110:
        /*005c*/ 	.word	0x00000060


	//   ....[1]....
        /*0060*/ 	.word	0x00000120


	//----- nvinfo : EIATTR_CBANK_PARAM_SIZE
	.align		4
.L_111:
        /*0064*/ 	.byte	0x03, 0x19
        /*0066*/ 	.short	0x001c


	//----- nvinfo : EIATTR_PARAM_CBANK
	.align		4
        /*0068*/ 	.byte	0x04, 0x0a
        /*006a*/ 	.short	(.L_113 - .L_112)
	.align		4
.L_112:
        /*006c*/ 	.word	index@(.nv.constant0._Z17vectorAddTemplateILi512EEvPKfS1_Pfi)
        /*0070*/ 	.short	0x0380
        /*0072*/ 	.short	0x001c


	//----- nvinfo : EIATTR_SW_WAR
	.align		4
.L_113:
        /*0074*/ 	.byte	0x04, 0x36
        /*0076*/ 	.short	(.L_115 - .L_114)
.L_114:
        /*0078*/ 	.word	0x00000008
.L_115:


//--------------------- .nv.info._Z17vectorAddTemplateILi256EEvPKfS1_Pfi --------------------------
	.section	.nv.info._Z17vectorAddTemplateILi256EEvPKfS1_Pfi,"",@"SHT_CUDA_INFO"
	.sectionflags	@""
	.align	4


	//----- nvinfo : EIATTR_CUDA_API_VERSION
	.align		4
        /*0000*/ 	.byte	0x04, 0x37
        /*0002*/ 	.short	(.L_117 - .L_116)
.L_116:
        /*0004*/ 	.word	0x00000082


	//----- nvinfo : EIATTR_KPARAM_INFO
	.align		4
.L_117:
        /*0008*/ 	.byte	0x04, 0x17
        /*000a*/ 	.short	(.L_119 - .L_118)
.L_118:
        /*000c*/ 	.word	0x00000000
        /*0010*/ 	.short	0x0003
        /*0012*/ 	.short	0x0018
        /*0014*/ 	.byte	0x00, 0xf0, 0x11, 0x00


	//----- nvinfo : EIATTR_KPARAM_INFO
	.align		4
.L_119:
        /*0018*/ 	.byte	0x04, 0x17
        /*001a*/ 	.short	(.L_121 - .L_120)
.L_120:
        /*001c*/ 	.word	0x00000000
        /*0020*/ 	.short	0x0002
        /*0022*/ 	.short	0x0010
        /*0024*/ 	.byte	0x00, 0xf5, 0x21, 0x00


	//----- nvinfo : EIATTR_KPARAM_INFO
	.align		4
.L_121:
        /*0028*/ 	.byte	0x04, 0x17
        /*002a*/ 	.short	(.L_123 - .L_122)
.L_122:
        /*002c*/ 	.word	0x00000000
        /*0030*/ 	.short	0x0001
        /*0032*/ 	.short	0x0008
        /*0034*/ 	.byte	0x00, 0xf5, 0x21, 0x00


	//----- nvinfo : EIATTR_KPARAM_INFO
	.align		4
.L_123:
        /*0038*/ 	.byte	0x04, 0x17
        /*003a*/ 	.short	(.L_125 - .L_124)
.L_124:
        /*003c*/ 	.word	0x00000000
        /*0040*/ 	.short	0x0000
        /*0042*/ 	.short	0x0000
        /*0044*/ 	.byte	0x00, 0xf5, 0x21, 0x00


	//----- nvinfo : EIATTR_SPARSE_MMA_MASK
	.align		4
.L_125:
        /*0048*/ 	.byte	0x03, 0x50
        /*004a*/ 	.short	0x0000


	//----- nvinfo : EIATTR_MAXREG_COUNT
	.align		4
        /*004c*/ 	.byte	0x03, 0x1b
        /*004e*/ 	.short	0x00ff


	//----- nvinfo : EIATTR_MERCURY_ISA_VERSION
	.align		4
        /*0050*/ 	.byte	0x03, 0x5f
        /*0052*/ 	.short	0x0101


	//----- nvinfo : EIATTR_VRC_CTA_INIT_COUNT
	.align		4
        /*0054*/ 	.byte	0x02, 0x4a
	.zero		1
	.zero		1


	//----- nvinfo : EIATTR_EXIT_INSTR_OFFSETS
	.align		4
        /*0058*/ 	.byte	0x04, 0x1c
        /*005a*/ 	.short	(.L_127 - .L_126)


	//   ....[0]....
.L_126:
        /*005c*/ 	.word	0x00000060


	//   ....[1]....
        /*0060*/ 	.word	0x00000120


	//----- nvinfo : EIATTR_CBANK_PARAM_SIZE
	.align		4
.L_127:
        /*0064*/ 	.byte	0x03, 0x19
        /*0066*/ 	.short	0x001c


	//----- nvinfo : EIATTR_PARAM_CBANK
	.align		4
        /*0068*/ 	.byte	0x04, 0x0a
        /*006a*/ 	.short	(.L_129 - .L_128)
	.align		4
.L_128:
        /*006c*/ 	.word	index@(.nv.constant0._Z17vectorAddTemplateILi256EEvPKfS1_Pfi)
        /*0070*/ 	.short	0x0380
        /*0072*/ 	.short	0x001c


	//----- nvinfo : EIATTR_SW_WAR
	.align		4
.L_129:
        /*0074*/ 	.byte	0x04, 0x36
        /*0076*/ 	.short	(.L_131 - .L_130)
.L_130:
        /*0078*/ 	.word	0x00000008
.L_131:


//--------------------- .nv.info._Z17vectorAddTemplateILi128EEvPKfS1_Pfi --------------------------
	.section	.nv.info._Z17vectorAddTemplateILi128EEvPKfS1_Pfi,"",@"SHT_CUDA_INFO"
	.sectionflags	@""
	.align	4


	//----- nvinfo : EIATTR_CUDA_API_VERSION
	.align		4
        /*0000*/ 	.byte	0x04, 0x37
        /*0002*/ 	.short	(.L_133 - .L_132)
.L_132:
        /*0004*/ 	.word	0x00000082


	//----- nvinfo : EIATTR_KPARAM_INFO
	.align		4
.L_133:
        /*0008*/ 	.byte	0x04, 0x17
        /*000a*/ 	.short	(.L_135 - .L_134)
.L_134:
        /*000c*/ 	.word	0x00000000
        /*0010*/ 	.short	0x0003
        /*0012*/ 	.short	0x0018
        /*0014*/ 	.byte	0x00, 0xf0, 0x11, 0x00


	//----- nvinfo : EIATTR_KPARAM_INFO
	.align		4
.L_135:
        /*0018*/ 	.byte	0x04, 0x17
        /*001a*/ 	.short	(.L_137 - .L_136)
.L_136:
        /*001c*/ 	.word	0x00000000
        /*0020*/ 	.short	0x0002
        /*0022*/ 	.short	0x0010
        /*0024*/ 	.byte	0x00, 0xf5, 0x21, 0x00


	//----- nvinfo : EIATTR_KPARAM_INFO
	.align		4
.L_137:
        /*0028*/ 	.byte	0x04, 0x17
        /*002a*/ 	.short	(.L_139 - .L_138)
.L_138:
        /*002c*/ 	.word	0x00000000
        /*0030*/ 	.short	0x0001
        /*0032*/ 	.short	0x0008
        /*0034*/ 	.byte	0x00, 0xf5, 0x21, 0x00


	//----- nvinfo : EIATTR_KPARAM_INFO
	.align		4
.L_139:
        /*0038*/ 	.byte	0x04, 0x17
        /*003a*/ 	.short	(.L_141 - .L_140)
.L_140:
        /*003c*/ 	.word	0x00000000
        /*0040*/ 	.short	0x0000
        /*0042*/ 	.short	0x0000
        /*0044*/ 	.byte	0x00, 0xf5, 0x21, 0x00


	//----- nvinfo : EIATTR_SPARSE_MMA_MASK
	.align		4
.L_141:
        /*0048*/ 	.byte	0x03, 0x50
        /*004a*/ 	.short	0x0000


	//----- nvinfo : EIATTR_MAXREG_COUNT
	.align		4
        /*004c*/ 	.byte	0x03, 0x1b
        /*004e*/ 	.short	0x00ff


	//----- nvinfo : EIATTR_MERCURY_ISA_VERSION
	.align		4
        /*0050*/ 	.byte	0x03, 0x5f
        /*0052*/ 	.short	0x0101


	//----- nvinfo : EIATTR_VRC_CTA_INIT_COUNT
	.align		4
        /*0054*/ 	.byte	0x02, 0x4a
	.zero		1
	.zero		1


	//----- nvinfo : EIATTR_EXIT_INSTR_OFFSETS
	.align		4
        /*0058*/ 	.byte	0x04, 0x1c
        /*005a*/ 	.short	(.L_143 - .L_142)


	//   ....[0]....
.L_142:
        /*005c*/ 	.word	0x00000060


	//   ....[1]....
        /*0060*/ 	.word	0x00000120


	//----- nvinfo : EIATTR_CBANK_PARAM_SIZE
	.align		4
.L_143:
        /*0064*/ 	.byte	0x03, 0x19
        /*0066*/ 	.short	0x001c


	//----- nvinfo : EIATTR_PARAM_CBANK
	.align		4
        /*0068*/ 	.byte	0x04, 0x0a
        /*006a*/ 	.short	(.L_145 - .L_144)
	.align		4
.L_144:
        /*006c*/ 	.word	index@(.nv.constant0._Z17vectorAddTemplateILi128EEvPKfS1_Pfi)
        /*0070*/ 	.short	0x0380
        /*0072*/ 	.short	0x001c


	//----- nvinfo : EIATTR_SW_WAR
	.align		4
.L_145:
        /*0074*/ 	.byte	0x04, 0x36
        /*0076*/ 	.short	(.L_147 - .L_146)
.L_146:
        /*0078*/ 	.word	0x00000008
.L_147:


//--------------------- .nv.info._Z17vectorAddTemplateILi64EEvPKfS1_Pfi --------------------------
	.section	.nv.info._Z17vectorAddTemplateILi64EEvPKfS1_Pfi,"",@"SHT_CUDA_INFO"
	.sectionflags	@""
	.align	4


	//----- nvinfo : EIATTR_CUDA_API_VERSION
	.align		4
        /*0000*/ 	.byte	0x04, 0x37
        /*0002*/ 	.short	(.L_149 - .L_148)
.L_148:
        /*0004*/ 	.word	0x00000082


	//----- nvinfo : EIATTR_KPARAM_INFO
	.align		4
.L_149:
        /*0008*/ 	.byte	0x04, 0x17
        /*000a*/ 	.short	(.L_151 - .L_150)
.L_150:
        /*000c*/ 	.word	0x00000000
        /*0010*/ 	.short	0x0003
        /*0012*/ 	.short	0x0018
        /*0014*/ 	.byte	0x00, 0xf0, 0x11, 0x00


	//----- nvinfo : EIATTR_KPARAM_INFO
	.align		4
.L_151:
        /*0018*/ 	.byte	0x04, 0x17
        /*001a*/ 	.short	(.L_153 - .L_152)
.L_152:
        /*001c*/ 	.word	0x00000000
        /*0020*/ 	.short	0x0002
        /*0022*/ 	.short	0x0010
        /*0024*/ 	.byte	0x00, 0xf5, 0x21, 0x00


	//----- nvinfo : EIATTR_KPARAM_INFO
	.align		4
.L_153:
        /*0028*/ 	.byte	0x04, 0x17
        /*002a*/ 	.short	(.L_155 - .L_154)
.L_154:
        /*002c*/ 	.word	0x00000000
        /*0030*/ 	.short	0x0001
        /*0032*/ 	.short	0x0008
        /*0034*/ 	.byte	0x00, 0xf5, 0x21, 0x00


	//----- nvinfo : EIATTR_KPARAM_INFO
	.align		4
.L_155:
        /*0038*/ 	.byte	0x04, 0x17
        /*003a*/ 	.short	(.L_157 - .L_156)
.L_156:
        /*003c*/ 	.word	0x00000000
        /*0040*/ 	.short	0x0000
        /*0042*/ 	.short	0x0000
        /*0044*/ 	.byte	0x00, 0xf5, 0x21, 0x00


	//----- nvinfo : EIATTR_SPARSE_MMA_MASK
	.align		4
.L_157:
        /*0048*/ 	.byte	0x03, 0x50
        /*004a*/ 	.short	0x0000


	//----- nvinfo : EIATTR_MAXREG_COUNT
	.align		4
        /*004c*/ 	.byte	0x03, 0x1b
        /*004e*/ 	.short	0x00ff


	//----- nvinfo : EIATTR_MERCURY_ISA_VERSION
	.align		4
        /*0050*/ 	.byte	0x03, 0x5f
        /*0052*/ 	.short	0x0101


	//----- nvinfo : EIATTR_VRC_CTA_INIT_COUNT
	.align		4
        /*0054*/ 	.byte	0x02, 0x4a
	.zero		1
	.zero		1


	//----- nvinfo : EIATTR_EXIT_INSTR_OFFSETS
	.align		4
        /*0058*/ 	.byte	0x04, 0x1c
        /*005a*/ 	.short	(.L_159 - .L_158)


	//   ....[0]....
.L_158:
        /*005c*/ 	.word	0x00000060


	//   ....[1]....
        /*0060*/ 	.word	0x00000120


	//----- nvinfo : EIATTR_CBANK_PARAM_SIZE
	.align		4
.L_159:
        /*0064*/ 	.byte	0x03, 0x19
        /*0066*/ 	.short	0x001c


	//----- nvinfo : EIATTR_PARAM_CBANK
	.align		4
        /*0068*/ 	.byte	0x04, 0x0a
        /*006a*/ 	.short	(.L_161 - .L_160)
	.align		4
.L_160:
        /*006c*/ 	.word	index@(.nv.constant0._Z17vectorAddTemplateILi64EEvPKfS1_Pfi)
        /*0070*/ 	.short	0x0380
        /*0072*/ 	.short	0x001c


	//----- nvinfo : EIATTR_SW_WAR
	.align		4
.L_161:
        /*0074*/ 	.byte	0x04, 0x36
        /*0076*/ 	.short	(.L_163 - .L_162)
.L_162:
        /*0078*/ 	.word	0x00000008
.L_163:


//--------------------- .nv.info._Z17vectorAddTemplateILi32EEvPKfS1_Pfi --------------------------
	.section	.nv.info._Z17vectorAddTemplateILi32EEvPKfS1_Pfi,"",@"SHT_CUDA_INFO"
	.sectionflags	@""
	.align	4


	//----- nvinfo : EIATTR_CUDA_API_VERSION
	.align		4
        /*0000*/ 	.byte	0x04, 0x37
        /*0002*/ 	.short	(.L_165 - .L_164)
.L_164:
        /*0004*/ 	.word	0x00000082


	//----- nvinfo : EIATTR_KPARAM_INFO
	.align		4
.L_165:
        /*0008*/ 	.byte	0x04, 0x17
        /*000a*/ 	.short	(.L_167 - .L_166)
.L_166:
        /*000c*/ 	.word	0x00000000
        /*0010*/ 	.short	0x0003
        /*0012*/ 	.short	0x0018
        /*0014*/ 	.byte	0x00, 0xf0, 0x11, 0x00


	//----- nvinfo : EIATTR_KPARAM_INFO
	.align		4
.L_167:
        /*0018*/ 	.byte	0x04, 0x17
        /*001a*/ 	.short	(.L_169 - .L_168)
.L_168:
        /*001c*/ 	.word	0x00000000
        /*0020*/ 	.short	0x0002
        /*0022*/ 	.short	0x0010
        /*0024*/ 	.byte	0x00, 0xf5, 0x21, 0x00


	//----- nvinfo : EIATTR_KPARAM_INFO
	.align		4
.L_169:
        /*0028*/ 	.byte	0x04, 0x17
        /*002a*/ 	.short	(.L_171 - .L_170)
.L_170:
        /*002c*/ 	.word	0x00000000
        /*0030*/ 	.short	0x0001
        /*0032*/ 	.short	0x0008
        /*0034*/ 	.byte	0x00, 0xf5, 0x21, 0x00


	//----- nvinfo : EIATTR_KPARAM_INFO
	.align		4
.L_171:
        /*0038*/ 	.byte	0x04, 0x17
        /*003a*/ 	.short	(.L_173 - .L_172)
.L_172:
        /*003c*/ 	.word	0x00000000
        /*0040*/ 	.short	0x0000
        /*0042*/ 	.short	0x0000
        /*0044*/ 	.byte	0x00, 0xf5, 0x21, 0x00


	//----- nvinfo : EIATTR_SPARSE_MMA_MASK
	.align		4
.L_173:
        /*0048*/ 	.byte	0x03, 0x50
        /*004a*/ 	.short	0x0000


	//----- nvinfo : EIATTR_MAXREG_COUNT
	.align		4
        /*004c*/ 	.byte	0x03, 0x1b
        /*004e*/ 	.short	0x00ff


	//----- nvinfo : EIATTR_MERCURY_ISA_VERSION
	.align		4
        /*0050*/ 	.byte	0x03, 0x5f
        /*0052*/ 	.short	0x0101


	//----- nvinfo : EIATTR_VRC_CTA_INIT_COUNT
	.align		4
        /*0054*/ 	.byte	0x02, 0x4a
	.zero		1
	.zero		1


	//----- nvinfo : EIATTR_EXIT_INSTR_OFFSETS
	.align		4
        /*0058*/ 	.byte	0x04, 0x1c
        /*005a*/ 	.short	(.L_175 - .L_174)


	//   ....[0]....
.L_174:
        /*005c*/ 	.word	0x00000060


	//   ....[1]....
        /*0060*/ 	.word	0x00000120


	//----- nvinfo : EIATTR_CBANK_PARAM_SIZE
	.align		4
.L_175:
        /*0064*/ 	.byte	0x03, 0x19
        /*0066*/ 	.short	0x001c


	//----- nvinfo : EIATTR_PARAM_CBANK
	.align		4
        /*0068*/ 	.byte	0x04, 0x0a
        /*006a*/ 	.short	(.L_177 - .L_176)
	.align		4
.L_176:
        /*006c*/ 	.word	index@(.nv.constant0._Z17vectorAddTemplateILi32EEvPKfS1_Pfi)
        /*0070*/ 	.short	0x0380
        /*0072*/ 	.short	0x001c


	//----- nvinfo : EIATTR_SW_WAR
	.align		4
.L_177:
        /*0074*/ 	.byte	0x04, 0x36
        /*0076*/ 	.short	(.L_179 - .L_178)
.L_178:
        /*0078*/ 	.word	0x00000008
.L_179:


//--------------------- .nv.info._Z20testMemoryCoalescingPfS_ii --------------------------
	.section	.nv.info._Z20testMemoryCoalescingPfS_ii,"",@"SHT_CUDA_INFO"
	.sectionflags	@""
	.align	4


	//----- nvinfo : EIATTR_CUDA_API_VERSION
	.align		4
        /*0000*/ 	.byte	0x04, 0x37
        /*0002*/ 	.short	(.L_181 - .L_180)
.L_180:
        /*0004*/ 	.word	0x00000082


	//----- nvinfo : EIATTR_KPARAM_INFO
	.align		4
.L_181:
        /*0008*/ 	.byte	0x04, 0x17
        /*000a*/ 	.short	(.L_183 - .L_182)
.L_182:
        /*000c*/ 	.word	0x00000000
        /*0010*/ 	.short	0x0003
        /*0012*/ 	.short	0x0014
        /*0014*/ 	.byte	0x00, 0xf0, 0x11, 0x00


	//----- nvinfo : EIATTR_KPARAM_INFO
	.align		4
.L_183:
        /*0018*/ 	.byte	0x04, 0x17
        /*001a*/ 	.short	(.L_185 - .L_184)
.L_184:
        /*001c*/ 	.word	0x00000000
        /*0020*/ 	.short	0x0002
        /*0022*/ 	.short	0x0010
        /*0024*/ 	.byte	0x00, 0xf0, 0x11, 0x00


	//----- nvinfo : EIATTR_KPARAM_INFO
	.align		4
.L_185:
        /*0028*/ 	.byte	0x04, 0x17
        /*002a*/ 	.short	(.L_187 - .L_186)
.L_186:
        /*002c*/ 	.word	0x00000000
        /*0030*/ 	.short	0x0001
        /*0032*/ 	.short	0x0008
        /*0034*/ 	.byte	0x00, 0xf5, 0x21, 0x00


	//----- nvinfo : EIATTR_KPARAM_INFO
	.align		4
.L_187:
        /*0038*/ 	.byte	0x04, 0x17
        /*003a*/ 	.short	(.L_189 - .L_188)
.L_188:
        /*003c*/ 	.word	0x00000000
        /*0040*/ 	.short	0x0000
        /*0042*/ 	.short	0x0000
        /*0044*/ 	.byte	0x00, 0xf5, 0x21, 0x00


	//----- nvinfo : EIATTR_SPARSE_MMA_MASK
	.align		4
.L_189:
        /*0048*/ 	.byte	0x03, 0x50
        /*004a*/ 	.short	0x0000


	//----- nvinfo : EIATTR_MAXREG_COUNT
	.align		4
        /*004c*/ 	.byte	0x03, 0x1b
        /*004e*/ 	.short	0x00ff


	//----- nvinfo : EIATTR_MERCURY_ISA_VERSION
	.align		4
        /*0050*/ 	.byte	0x03, 0x5f
        /*0052*/ 	.short	0x0101


	//----- nvinfo : EIATTR_VRC_CTA_INIT_COUNT
	.align		4
        /*0054*/ 	.byte	0x02, 0x4a
	.zero		1
	.zero		1


	//----- nvinfo : EIATTR_EXIT_INSTR_OFFSETS
	.align		4
        /*0058*/ 	.byte	0x04, 0x1c
        /*005a*/ 	.short	(.L_191 - .L_190)


	//   ....[0]....
.L_190:
        /*005c*/ 	.word	0x00000070


	//   ....[1]....
        /*0060*/ 	.word	0x00000270


	//----- nvinfo : EIATTR_CBANK_PARAM_SIZE
	.align		4
.L_191:
        /*0064*/ 	.byte	0x03, 0x19
        /*0066*/ 	.short	0x0018


	//----- nvinfo : EIATTR_PARAM_CBANK
	.align		4
        /*0068*/ 	.byte	0x04, 0x0a
        /*006a*/ 	.short	(.L_193 - .L_192)
	.align		4
.L_192:
        /*006c*/ 	.word	index@(.nv.constant0._Z20testMemoryCoalescingPfS_ii)
        /*0070*/ 	.short	0x0380
        /*0072*/ 	.short	0x0018


	//----- nvinfo : EIATTR_SW_WAR
	.align		4
.L_193:
        /*0074*/ 	.byte	0x04, 0x36
        /*0076*/ 	.short	(.L_195 - .L_194)
.L_194:
        /*0078*/ 	.word	0x00000008
.L_195:


//--------------------- .nv.info._Z20kernelWithAssertionsPfi --------------------------
	.section	.nv.info._Z20kernelWithAssertionsPfi,"",@"SHT_CUDA_INFO"
	.sectionflags	@""
	.align	4


	//----- nvinfo : EIATTR_CUDA_API_VERSION
	.align		4
        /*0000*/ 	.byte	0x04, 0x37
        /*0002*/ 	.short	(.L_197 - .L_196)
.L_196:
        /*0004*/ 	.word	0x00000082


	//----- nvinfo : EIATTR_KPARAM_INFO
	.align		4
.L_197:
        /*0008*/ 	.byte	0x04, 0x17
        /*000a*/ 	.short	(.L_199 - .L_198)
.L_198:
        /*000c*/ 	.word	0x00000000
        /*0010*/ 	.short	0x0001
        /*0012*/ 	.short	0x0008
        /*0014*/ 	.byte	0x00, 0xf0, 0x11, 0x00


	//----- nvinfo : EIATTR_KPARAM_INFO
	.align		4
.L_199:
        /*0018*/ 	.byte	0x04, 0x17
        /*001a*/ 	.short	(.L_201 - .L_200)
.L_200:
        /*001c*/ 	.word	0x00000000
        /*0020*/ 	.short	0x0000
        /*0022*/ 	.short	0x0000
        /*0024*/ 	.byte	0x00, 0xf5, 0x21, 0x00


	//----- nvinfo : EIATTR_SPARSE_MMA_MASK
	.align		4
.L_201:
        /*0028*/ 	.byte	0x03, 0x50
        /*002a*/ 	.short	0x0000


	//----- nvinfo : EIATTR_MAXREG_COUNT
	.align		4
        /*002c*/ 	.byte	0x03, 0x1b
        /*002e*/ 	.short	0x00ff


	//----- nvinfo : EIATTR_EXTERNS
	.align		4
        /*0030*/ 	.byte	0x04, 0x0f
        /*0032*/ 	.short	(.L_203 - .L_202)


	//   ....[0]....
	.align		4
.L_202:
        /*0034*/ 	.word	index@(__assertfail)


	//----- nvinfo : EIATTR_MERCURY_ISA_VERSION
	.align		4
.L_203:
        /*0038*/ 	.byte	0x03, 0x5f
        /*003a*/ 	.short	0x0101


	//----- nvinfo : EIATTR_VRC_CTA_INIT_COUNT
	.align		4
        /*003c*/ 	.byte	0x02, 0x4a
	.zero		1
	.zero		1


	//----- nvinfo : EIATTR_SYSCALL_OFFSETS
	.align		4
        /*0040*/ 	.byte	0x04, 0x46
        /*0042*/ 	.short	(.L_205 - .L_204)


	//   ....[0]....
.L_204:
        /*0044*/ 	.word	0x000001f0


	//   ....[1]....
        /*0048*/ 	.word	0x00000360


	//----- nvinfo : EIATTR_EXIT_INSTR_OFFSETS
	.align		4
.L_205:
        /*004c*/ 	.byte	0x04, 0x1c
        /*004e*/ 	.short	(.L_207 - .L_206)


	//   ....[0]....
.L_206:
        /*0050*/ 	.word	0x00000070


	//   ....[1]....
        /*0054*/ 	.word	0x00000260


	//   ....[2]....
        /*0058*/ 	.word	0x00000370


	//----- nvinfo : EIATTR_CRS_STACK_SIZE
	.align		4
.L_207:
        /*005c*/ 	.byte	0x04, 0x1e
        /*005e*/ 	.short	(.L_209 - .L_208)
.L_208:
        /*0060*/ 	.word	0x00000000


	//----- nvinfo : EIATTR_CBANK_PARAM_SIZE
	.align		4
.L_209:
        /*0064*/ 	.byte	0x03, 0x19
        /*0066*/ 	.short	0x000c


	//----- nvinfo : EIATTR_PARAM_CBANK
	.align		4
        /*0068*/ 	.byte	0x04, 0x0a
        /*006a*/ 	.short	(.L_211 - .L_210)
	.align		4
.L_210:
        /*006c*/ 	.word	index@(.nv.constant0._Z20kernelWithAssertionsPfi)
        /*0070*/ 	.short	0x0380
        /*0072*/ 	.short	0x000c


	//----- nvinfo : EIATTR_SW_WAR
	.align		4
.L_211:
        /*0074*/ 	.byte	0x04, 0x36
        /*0076*/ 	.short	(.L_213 - .L_212)
.L_212:
        /*0078*/ 	.word	0x00000008
.L_213:


//--------------------- .nv.info._Z12gpuVectorAddPKfS0_Pfi --------------------------
	.section	.nv.info._Z12gpuVectorAddPKfS0_Pfi,"",@"SHT_CUDA_INFO"
	.sectionflags	@""
	.align	4


	//----- nvinfo : EIATTR_CUDA_API_VERSION
	.align		4
        /*0000*/ 	.byte	0x04, 0x37
        /*0002*/ 	.short	(.L_215 - .L_214)
.L_214:
        /*0004*/ 	.word	0x00000082


	//----- nvinfo : EIATTR_KPARAM_INFO
	.align		4
.L_215:
        /*0008*/ 	.byte	0x04, 0x17
        /*000a*/ 	.short	(.L_217 - .L_216)
.L_216:
        /*000c*/ 	.word	0x00000000
        /*0010*/ 	.short	0x0003
        /*0012*/ 	.short	0x0018
        /*0014*/ 	.byte	0x00, 0xf0, 0x11, 0x00


	//----- nvinfo : EIATTR_KPARAM_INFO
	.align		4
.L_217:
        /*0018*/ 	.byte	0x04, 0x17
        /*001a*/ 	.short	(.L_219 - .L_218)
.L_218:
        /*001c*/ 	.word	0x00000000
        /*0020*/ 	.short	0x0002
        /*0022*/ 	.short	0x0010
        /*0024*/ 	.byte	0x00, 0xf5, 0x21, 0x00


	//----- nvinfo : EIATTR_KPARAM_INFO
	.align		4
.L_219:
        /*0028*/ 	.byte	0x04, 0x17
        /*002a*/ 	.short	(.L_221 - .L_220)
.L_220:
        /*002c*/ 	.word	0x00000000
        /*0030*/ 	.short	0x0001
        /*0032*/ 	.short	0x0008
        /*0034*/ 	.byte	0x00, 0xf5, 0x21, 0x00


	//----- nvinfo : EIATTR_KPARAM_INFO
	.align		4
.L_221:
        /*0038*/ 	.byte	0x04, 0x17
        /*003a*/ 	.short	(.L_223 - .L_222)
.L_222:
        /*003c*/ 	.word	0x00000000
        /*0040*/ 	.short	0x0000
        /*0042*/ 	.short	0x0000
        /*0044*/ 	.byte	0x00, 0xf5, 0x21, 0x00


	//----- nvinfo : EIATTR_SPARSE_MMA_MASK
	.align		4
.L_223:
        /*0048*/ 	.byte	0x03, 0x50
        /*004a*/ 	.short	0x0000


	//----- nvinfo : EIATTR_MAXREG_COUNT
	.align		4
        /*004c*/ 	.byte	0x03, 0x1b
        /*004e*/ 	.short	0x00ff


	//----- nvinfo : EIATTR_MERCURY_ISA_VERSION
	.align		4
        /*0050*/ 	.byte	0x03, 0x5f
        /*0052*/ 	.short	0x0101


	//----- nvinfo : EIATTR_VRC_CTA_INIT_COUNT
	.align		4
        /*0054*/ 	.byte	0x02, 0x4a
	.zero		1
	.zero		1


	//----- nvinfo : EIATTR_EXIT_INSTR_OFFSETS
	.align		4
        /*0058*/ 	.byte	0x04, 0x1c
        /*005a*/ 	.short	(.L_225 - .L_224)


	//   ....[0]....
.L_224:
        /*005c*/ 	.word	0x00000070


	//   ....[1]....
        /*0060*/ 	.word	0x00000130


	//----- nvinfo : EIATTR_CBANK_PARAM_SIZE
	.align		4
.L_225:
        /*0064*/ 	.byte	0x03, 0x19
        /*0066*/ 	.short	0x001c


	//----- nvinfo : EIATTR_PARAM_CBANK
	.align		4
        /*0068*/ 	.byte	0x04, 0x0a
        /*006a*/ 	.short	(.L_227 - .L_226)
	.align		4
.L_226:
        /*006c*/ 	.word	index@(.nv.constant0._Z12gpuVectorAddPKfS0_Pfi)
        /*0070*/ 	.short	0x0380
        /*0072*/ 	.short	0x001c


	//----- nvinfo : EIATTR_SW_WAR
	.align		4
.L_227:
        /*0074*/ 	.byte	0x04, 0x36
        /*0076*/ 	.short	(.L_229 - .L_228)
.L_228:
        /*0078*/ 	.word	0x00000008
.L_229:


//--------------------- .nv.callgraph             --------------------------
	.section	.nv.callgraph,"",@"SHT_CUDA_CALLGRAPH"
	.align	4
	.sectionentsize	8
	.align		4
        /*0000*/ 	.word	0x00000000
	.align		4
        /*0004*/ 	.word	0xffffffff
	.align		4
        /*0008*/ 	.word	index@(_Z20kernelWithAssertionsPfi)
	.align		4
        /*000c*/ 	.word	index@(__assertfail)
	.align		4
        /*0010*/ 	.word	0x00000000
	.align		4
        /*0014*/ 	.word	0xfffffffe
	.align		4
        /*0018*/ 	.word	0x00000000
	.align		4
        /*001c*/ 	.word	0xfffffffd
	.align		4
        /*0020*/ 	.word	0x00000000
	.align		4
        /*0024*/ 	.word	0xfffffffc


//--------------------- .nv.constant4             --------------------------
	.section	.nv.constant4,"a",@progbits
	.align	8
	.align		8
.nv.constant4:
        /*0000*/ 	.dword	__unnamed_1
	.align		8
        /*0008*/ 	.dword	$str
	.align		8
        /*0010*/ 	.dword	$str$1
	.align		8
        /*0018*/ 	.dword	$str$2
	.align		8
        /*0020*/ 	.dword	__assertfail


//--------------------- .text._Z16errorProneKernelPfib --------------------------
	.section	.text._Z16errorProneKernelPfib,"ax",@progbits
	.align	128
        .global         _Z16errorProneKernelPfib
        .type           _Z16errorProneKernelPfib,@function
        .size           _Z16errorProneKernelPfib,(.L_x_34 - _Z16errorProneKernelPfib)
        .other          _Z16errorProneKernelPfib,@"STO_CUDA_ENTRY STV_DEFAULT"
_Z16errorProneKernelPfib:
.text._Z16errorProneKernelPfib:
[----:B------:R-:W-:Y:S01]  /*0000*/  LDC R1, c[0x0][0x37c] ;  /* 0x0000df00ff017b82 */ /* 0x000fe20000000800 */
[----:B------:R-:W0:Y:S07]  /*0010*/  S2R R0, SR_TID.X ;  /* 0x0000000000007919 */ /* 0x000e2e0000002100 */
[----:B------:R-:W0:Y:S01]  /*0020*/  S2UR UR5, SR_CTAID.X ;  /* 0x00000000000579c3 */ /* 0x000e220000002500 */
[----:B------:R-:W1:Y:S07]  /*0030*/  LDCU UR4, c[0x0][0x388] ;  /* 0x00007100ff0477ac */ /* 0x000e6e0008000800 */
[----:B------:R-:W0:Y:S02]  /*0040*/  LDC R5, c[0x0][0x360] ;  /* 0x0000d800ff057b82 */ /* 0x000e240000000800 */
[----:B0-----:R-:W-:-:S05]  /*0050*/  IMAD R5, R5, UR5, R0 ;  /* 0x0000000505057c24 */ /* 0x001fca000f8e0200 */
[----:B-1----:R-:W-:-:S13]  /*0060*/  ISETP.GE.AND P0, PT, R5, UR4, PT ;  /* 0x0000000405007c0c */ /* 0x002fda000bf06270 */
[----:B------:R-:W-:Y:S05]  /*0070*/  @P0 EXIT ;  /* 0x000000000000094d */ /* 0x000fea0003800000 */
[----:B------:R-:W0:Y:S01]  /*0080*/  LDCU.U8 UR5, c[0x0][0x38c] ;  /* 0x00007180ff0577ac */ /* 0x000e220008000000 */
[----:B------:R-:W-:Y:S01]  /*0090*/  ULEA.HI UR4, UR4, UR4, URZ, 0x1 ;  /* 0x0000000404047291 */ /* 0x000fe2000f8f08ff */
[----:B------:R-:W1:Y:S03]  /*00a0*/  LDCU.64 UR6, c[0x0][0x358] ;  /* 0x00006b00ff0677ac */ /* 0x000e660008000a00 */
[----:B------:R-:W-:-:S06]  /*00b0*/  USHF.R.S32.HI UR4, URZ, 0x1, UR4 ;  /* 0x00000001ff047899 */ /* 0x000fcc0008011404 */
[----:B------:R-:W-:Y:S01]  /*00c0*/  ISETP.NE.AND P0, PT, R5, UR4, PT ;  /* 0x0000000405007c0c */ /* 0x000fe2000bf05270 */
[----:B0-----:R-:W-:-:S07]  /*00d0*/  UPRMT UR5, UR5, 0x8880, URZ ;  /* 0x0000888005057896 */ /* 0x001fce00080000ff */
[----:B------:R-:W-:Y:S02]  /*00e0*/  UMOV UR4, UR5 ;  /* 0x0000000500047c82 */ /* 0x000fe40008000000 */
[----:B------:R-:W-:-:S13]  /*00f0*/  ISETP.EQ.OR P0, PT, RZ, UR4, P0 ;  /* 0x00000004ff007c0c */ /* 0x000fda0008702670 */
[----:B-1----:R-:W-:Y:S05]  /*0100*/  @P0 BRA `(.L_x_0) ;  /* 0x0000000000480947 */ /* 0x002fea0003800000 */
[----:B------:R-:W0:Y:S02]  /*0110*/  LDC.64 R2, c[0x0][0x380] ;  /* 0x0000e000ff027b82 */ /* 0x000e240000000a00 */
[----:B0-----:R-:W-:-:S05]  /*0120*/  IMAD.WIDE R2, R5, 0x4, R2 ;  /* 0x0000000405027825 */ /* 0x001fca00078e0202 */
[----:B------:R-:W2:Y:S01]  /*0130*/  LDG.E R0, desc[UR6][R2.64] ;  /* 0x0000000602007981 */ /* 0x000ea2000c1e1900 */
[----:B------:R-:W-:Y:S01]  /*0140*/  IMAD.MOV.U32 R5, RZ, RZ, 0x7f800000 ;  /* 0x7f800000ff057424 */ /* 0x000fe200078e00ff */
[----:B------:R-:W-:Y:S03]  /*0150*/  BSSY.RECONVERGENT B1, `(.L_x_1) ;  /* 0x000000b000017945 */ /* 0x000fe60003800200 */
[----:B------:R-:W-:-:S04]  /*0160*/  FFMA R4, -RZ, R5, 1 ;  /* 0x3f800000ff047423 */ /* 0x000fc80000000105 */
[----:B------:R-:W-:Y:S01]  /*0170*/  FFMA R5, R4, R5, +INF ;  /* 0x7f80000004057423 */ /* 0x000fe20000000005 */
[----:B--2---:R-:W0:Y:S03]  /*0180*/  FCHK P0, R0, RZ ;  /* 0x000000ff00007302 */ /* 0x004e260000000000 */
[----:B------:R-:W-:-:S04]  /*0190*/  FFMA R4, R0, R5, RZ ;  /* 0x0000000500047223 */ /* 0x000fc800000000ff */
[----:B------:R-:W-:-:S04]  /*01a0*/  FFMA R6, -RZ, R4, R0 ;  /* 0x00000004ff067223 */ /* 0x000fc80000000100 */
[----:B------:R-:W-:Y:S01]  /*01b0*/  FFMA R5, R5, R6, R4 ;  /* 0x0000000605057223 */ /* 0x000fe20000000004 */
[----:B0-----:R-:W-:Y:S06]  /*01c0*/  @!P0 BRA `(.L_x_2) ;  /* 0x00000000000c8947 */ /* 0x001fec0003800000 */
[----:B------:R-:W-:-:S07]  /*01d0*/  MOV R4, 0x1f0 ;  /* 0x000001f000047802 */ /* 0x000fce0000000f00 */
[----:B------:R-:W-:Y:S05]  /*01e0*/  CALL.REL.NOINC `($__internal_1_$__cuda_sm3x_div_rn_noftz_f32_slowpath) ;  /* 0x0000000000bc7944 */ /* 0x000fea0003c00000 */
[----:B------:R-:W-:-:S07]  /*01f0*/  IMAD.MOV.U32 R5, RZ, RZ, R6 ;  /* 0x000000ffff057224 */ /* 0x000fce00078e0006 */
.L_x_2:
[----:B------:R-:W-:Y:S05]  /*0200*/  BSYNC.RECONVERGENT B1 ;  /* 0x0000000000017941 */ /* 0x000fea0003800200 */
.L_x_1:
[----:B------:R-:W-:Y:S01]  /*0210*/  STG.E desc[UR6][R2.64], R5 ;  /* 0x0000000502007986 */ /* 0x000fe2000c101906 */
[----:B------:R-:W-:Y:S05]  /*0220*/  EXIT ;  /* 0x000000000000794d */ /* 0x000fea0003800000 */
.L_x_0:
[----:B------:R-:W0:Y:S02]  /*0230*/  LDC.64 R2, c[0x0][0x380] ;  /* 0x0000e000ff027b82 */ /* 0x000e240000000a00 */
[----:B0-----:R-:W-:-:S05]  /*0240*/  IMAD.WIDE R2, R5, 0x4, R2 ;  /* 0x0000000405027825 */ /* 0x001fca00078e0202 */
[----:B------:R-:W2:Y:S01]  /*0250*/  LDG.E R6, desc[UR6][R2.64] ;  /* 0x0000000602067981 */ /* 0x000ea2000c1e1900 */
[----:B------:R-:W-:Y:S01]  /*0260*/  BSSY.RECONVERGENT B0, `(.L_x_3) ;  /* 0x000000d000007945 */ /* 0x000fe20003800200 */
[----:B--2---:R-:W-:Y:S01]  /*0270*/  VIADD R0, R6, 0xf3000000 ;  /* 0xf300000006007836 */ /* 0x004fe20000000000 */
[----:B------:R0:W1:Y:S04]  /*0280*/  MUFU.RSQ R7, R6 ;  /* 0x0000000600077308 */ /* 0x0000680000001400 */
[----:B------:R-:W-:-:S13]  /*0290*/  ISETP.GT.U32.AND P0, PT, R0, 0x727fffff, PT ;  /* 0x727fffff0000780c */ /* 0x000fda0003f04070 */
[----:B01----:R-:W-:Y:S05]  /*02a0*/  @!P0 BRA `(.L_x_4) ;  /* 0x0000000000108947 */ /* 0x003fea0003800000 */
[----:B------:R-:W-:-:S07]  /*02b0*/  MOV R9, 0x2d0 ;  /* 0x000002d000097802 */ /* 0x000fce0000000f00 */
[----:B------:R-:W-:Y:S05]  /*02c0*/  CALL.REL.NOINC `($__internal_0_$__cuda_sm20_sqrt_rn_f32_slowpath) ;  /* 0x0000000000247944 */ /* 0x000fea0003c00000 */
[----:B------:R-:W-:Y:S01]  /*02d0*/  MOV R5, R0 ;  /* 0x0000000000057202 */ /* 0x000fe20000000f00 */
[----:B------:R-:W-:Y:S06]  /*02e0*/  BRA `(.L_x_5) ;  /* 0x0000000000107947 */ /* 0x000fec0003800000 */
.L_x_4:
[C---:B------:R-:W-:Y:S01]  /*02f0*/  FMUL.FTZ R5, R7.reuse, R6 ;  /* 0x0000000607057220 */ /* 0x040fe20000410000 */
[----:B------:R-:W-:-:S03]  /*0300*/  FMUL.FTZ R4, R7, 0.5 ;  /* 0x3f00000007047820 */ /* 0x000fc60000410000 */
[----:B------:R-:W-:-:S04]  /*0310*/  FFMA R0, -R5, R5, R6 ;  /* 0x0000000505007223 */ /* 0x000fc80000000106 */
[----:B------:R-:W-:-:S07]  /*0320*/  FFMA R5, R0, R4, R5 ;  /* 0x0000000400057223 */ /* 0x000fce0000000005 */
.L_x_5:
[----:B------:R-:W-:Y:S05]  /*0330*/  BSYNC.RECONVERGENT B0 ;  /* 0x0000000000007941 */ /* 0x000fea0003800200 */
.L_x_3:
[----:B------:R-:W-:Y:S01]  /*0340*/  STG.E desc[UR6][R2.64], R5 ;  /* 0x0000000502007986 */ /* 0x000fe2000c101906 */
[----:B------:R-:W-:Y:S05]  /*0350*/  EXIT ;  /* 0x000000000000794d */ /* 0x000fea0003800000 */
        .weak           $__internal_0_$__cuda_sm20_sqrt_rn_f32_slowpath
        .type           $__internal_0_$__cuda_sm20_sqrt_rn_f32_slowpath,@function
        .size           $__internal_0_$__cuda_sm20_sqrt_rn_f32_slowpath,($__internal_1_$__cuda_sm3x_div_rn_noftz_f32_slowpath - $__internal_0_$__cuda_sm20_sqrt_rn_f32_slowpath)
$__internal_0_$__cuda_sm20_sqrt_rn_f32_slowpath:
[----:B------:R-:W-:-:S13]  /*0360*/  LOP3.LUT P0, RZ, R6, 0x7fffffff, RZ, 0xc0, !PT ;  /* 0x7fffffff06ff7812 */ /* 0x000fda000780c0ff */
[----:B------:R-:W-:Y:S01]  /*0370*/  @!P0 IMAD.MOV.U32 R4, RZ, RZ, R6 ;  /* 0x000000ffff048224 */ /* 0x000fe200078e0006 */
[----:B------:R-:W-:Y:S06]  /*0380*/  @!P0 BRA `(.L_x_6) ;  /* 0x0000000000448947 */ /* 0x000fec0003800000 */
[----:B------:R-:W-:Y:S01]  /*0390*/  FSETP.GEU.FTZ.AND P0, PT, R6, RZ, PT ;  /* 0x000000ff0600720b */ /* 0x000fe20003f1e000 */
[----:B------:R-:W-:-:S12]  /*03a0*/  IMAD.MOV.U32 R0, RZ, RZ, R6 ;  /* 0x000000ffff007224 */ /* 0x000fd800078e0006 */
[----:B------:R-:W-:Y:S01]  /*03b0*/  @!P0 IMAD.MOV.U32 R4, RZ, RZ, 0x7fffffff ;  /* 0x7fffffffff048424 */ /* 0x000fe200078e00ff */
[----:B------:R-:W-:Y:S06]  /*03c0*/  @!P0 BRA `(.L_x_6) ;  /* 0x0000000000348947 */ /* 0x000fec0003800000 */
[----:B------:R-:W-:-:S13]  /*03d0*/  FSETP.GTU.FTZ.AND P0, PT, |R0|, +INF , PT ;  /* 0x7f8000000000780b */ /* 0x000fda0003f1c200 */
[----:B------:R-:W-:Y:S01]  /*03e0*/  @P0 FADD.FTZ R4, R0, 1 ;  /* 0x3f80000000040421 */ /* 0x000fe20000010000 */
[----:B------:R-:W-:Y:S06]  /*03f0*/  @P0 BRA `(.L_x_6) ;  /* 0x0000000000280947 */ /* 0x000fec0003800000 */
[----:B------:R-:W-:-:S13]  /*0400*/  FSETP.NEU.FTZ.AND P0, PT, |R0|, +INF , PT ;  /* 0x7f8000000000780b */ /* 0x000fda0003f1d200 */
[----:B------:R-:W-:-:S04]  /*0410*/  @P0 FFMA R5, R0, 1.84467440737095516160e+19, RZ ;  /* 0x5f80000000050823 */ /* 0x000fc800000000ff */
[----:B------:R-:W0:Y:S02]  /*0420*/  @P0 MUFU.RSQ R4, R5 ;  /* 0x0000000500040308 */ /* 0x000e240000001400 */
[----:B0-----:R-:W-:Y:S01]  /*0430*/  @P0 FMUL.FTZ R6, R5, R4 ;  /* 0x0000000405060220 */ /* 0x001fe20000410000 */
[----:B------:R-:W-:Y:S01]  /*0440*/  @P0 FMUL.FTZ R8, R4, 0.5 ;  /* 0x3f00000004080820 */ /* 0x000fe20000410000 */
[----:B------:R-:W-:Y:S02]  /*0450*/  @!P0 MOV R4, R0 ;  /* 0x0000000000048202 */ /* 0x000fe40000000f00 */
[----:B------:R-:W-:-:S04]  /*0460*/  @P0 FADD.FTZ R7, -R6, -RZ ;  /* 0x800000ff06070221 */ /* 0x000fc80000010100 */
[----:B------:R-:W-:-:S04]  /*0470*/  @P0 FFMA R7, R6, R7, R5 ;  /* 0x0000000706070223 */ /* 0x000fc80000000005 */
[----:B------:R-:W-:-:S04]  /*0480*/  @P0 FFMA R7, R7, R8, R6 ;  /* 0x0000000807070223 */ /* 0x000fc80000000006 */
[----:B------:R-:W-:-:S07]  /*0490*/  @P0 FMUL.FTZ R4, R7, 2.3283064365386962891e-10 ;  /* 0x2f80000007040820 */ /* 0x000fce0000410000 */
.L_x_6:
[----:B------:R-:W-:Y:S02]  /*04a0*/  HFMA2 R5, -RZ, RZ, 0, 0 ;  /* 0x00000000ff057431 */ /* 0x000fe400000001ff */
[----:B------:R-:W-:Y:S02]  /*04b0*/  IMAD.MOV.U32 R0, RZ, RZ, R4 ;  /* 0x000000ffff007224 */ /* 0x000fe400078e0004 */
[----:B------:R-:W-:-:S04]  /*04c0*/  IMAD.MOV.U32 R4, RZ, RZ, R9 ;  /* 0x000000ffff047224 */ /* 0x000fc800078e0009 */
[----:B------:R-:W-:Y:S05]  /*04d0*/  RET.REL.NODEC R4 `(_Z16errorProneKernelPfib) ;  /* 0xfffffff804c87950 */ /* 0x000fea0003c3ffff */
        .weak           $__internal_1_$__cuda_sm3x_div_rn_noftz_f32_slowpath
        .type           $__internal_1_$__cuda_sm3x_div_rn_noftz_f32_slowpath,@function
        .size           $__internal_1_$__cuda_sm3x_div_rn_noftz_f32_slowpath,(.L_x_34 - $__internal_1_$__cuda_sm3x_div_rn_noftz_f32_slowpath)
$__internal_1_$__cuda_sm3x_div_rn_noftz_f32_slowpath:
[--C-:B------:R-:W-:Y:S01]  /*04e0*/  SHF.R.U32.HI R5, RZ, 0x17, R0.reuse ;  /* 0x00000017ff057819 */ /* 0x100fe20000011600 */
[----:B------:R-:W-:Y:S04]  /*04f0*/  BSSY.RECONVERGENT B0, `(.L_x_7) ;  /* 0x000005d000007945 */ /* 0x000fe80003800200 */
[----:B------:R-:W-:Y:S01]  /*0500*/  BSSY.RELIABLE B2, `(.L_x_8) ;  /* 0x000001c000027945 */ /* 0x000fe20003800100 */
[----:B------:R-:W-:Y:S01]  /*0510*/  IMAD.MOV.U32 R6, RZ, RZ, R0 ;  /* 0x000000ffff067224 */ /* 0x000fe200078e0000 */
[----:B------:R-:W-:Y:S02]  /*0520*/  LOP3.LUT R5, R5, 0xff, RZ, 0xc0, !PT ;  /* 0x000000ff05057812 */ /* 0x000fe400078ec0ff */
[----:B------:R-:W-:-:S03]  /*0530*/  MOV R7, RZ ;  /* 0x000000ff00077202 */ /* 0x000fc60000000f00 */
[----:B------:R-:W-:-:S05]  /*0540*/  VIADD R9, R5, 0xffffffff ;  /* 0xffffffff05097836 */ /* 0x000fca0000000000 */
[----:B------:R-:W-:-:S13]  /*0550*/  ISETP.GT.U32.OR P0, PT, R9, 0xfd, PT ;  /* 0x000000fd0900780c */ /* 0x000fda0003f04470 */
[----:B------:R-:W-:Y:S01]  /*0560*/  @!P0 IMAD.MOV.U32 R8, RZ, RZ, RZ ;  /* 0x000000ffff088224 */ /* 0x000fe200078e00ff */
[----:B------:R-:W-:Y:S06]  /*0570*/  @!P0 BRA `(.L_x_9) ;  /* 0x0000000000508947 */ /* 0x000fec0003800000 */
[----:B------:R-:W-:-:S13]  /*0580*/  FSETP.GTU.FTZ.AND P0, PT, |R0|, +INF , PT ;  /* 0x7f8000000000780b */ /* 0x000fda0003f1c200 */
[----:B------:R-:W-:Y:S05]  /*0590*/  @P0 BREAK.RELIABLE B2 ;  /* 0x0000000000020942 */ /* 0x000fea0003800100 */
[----:B------:R-:W-:Y:S05]  /*05a0*/  @P0 BRA `(.L_x_10) ;  /* 0x0000000400400947 */ /* 0x000fea0003800000 */
[----:B------:R-:W-:-:S13]  /*05b0*/  LOP3.LUT P0, RZ, R7, 0x7fffffff, R6, 0xc8, !PT ;  /* 0x7fffffff07ff7812 */ /* 0x000fda000780c806 */
[----:B------:R-:W-:Y:S05]  /*05c0*/  @!P0 BREAK.RELIABLE B2 ;  /* 0x0000000000028942 */ /* 0x000fea0003800100 */
[----:B------:R-:W-:Y:S05]  /*05d0*/  @!P0 BRA `(.L_x_11) ;  /* 0x00000004002c8947 */ /* 0x000fea0003800000 */
[----:B------:R-:W-:-:S13]  /*05e0*/  LOP3.LUT P0, RZ, R6, 0x7fffffff, RZ, 0xc0, !PT ;  /* 0x7fffffff06ff7812 */ /* 0x000fda000780c0ff */
[----:B------:R-:W-:Y:S05]  /*05f0*/  @!P0 BREAK.RELIABLE B2 ;  /* 0x0000000000028942 */ /* 0x000fea0003800100 */
[----:B------:R-:W-:Y:S05]  /*0600*/  @!P0 BRA `(.L_x_12) ;  /* 0x0000000400188947 */ /* 0x000fea0003800000 */
[----:B------:R-:W-:Y:S02]  /*0610*/  FSETP.NEU.FTZ.AND P0, PT, |R0|, +INF , PT ;  /* 0x7f8000000000780b */ /* 0x000fe40003f1d200 */
[----:B------:R-:W-:-:S04]  /*0620*/  LOP3.LUT P1, RZ, R7, 0x7fffffff, RZ, 0xc0, !PT ;  /* 0x7fffffff07ff7812 */ /* 0x000fc8000782c0ff */
[----:B------:R-:W-:-:S13]  /*0630*/  PLOP3.LUT P0, PT, P0, P1, PT, 0x2f, 0xf2 ;  /* 0x0000000000f2781c */ /* 0x000fda0000702577 */
[----:B------:R-:W-:Y:S05]  /*0640*/  @P0 BREAK.RELIABLE B2 ;  /* 0x0000000000020942 */ /* 0x000fea0003800100 */
[----:B------:R-:W-:Y:S05]  /*0650*/  @P0 BRA `(.L_x_13) ;  /* 0x0000000000f80947 */ /* 0x000fea0003800000 */
[----:B------:R-:W-:Y:S01]  /*0660*/  ISETP.GE.AND P0, PT, R9, RZ, PT ;  /* 0x000000ff0900720c */ /* 0x000fe20003f06270 */
[----:B------:R-:W-:-:S12]  /*0670*/  FFMA R7, RZ, 1.84467440737095516160e+19, RZ ;  /* 0x5f800000ff077823 */ /* 0x000fd800000000ff */
[----:B------:R-:W-:Y:S01]  /*0680*/  @P0 IMAD.MOV.U32 R8, RZ, RZ, RZ ;  /* 0x000000ffff080224 */ /* 0x000fe200078e00ff */
[----:B------:R-:W-:Y:S01]  /*0690*/  @!P0 MOV R8, 0xffffffc0 ;  /* 0xffffffc000088802 */ /* 0x000fe20000000f00 */
[----:B------:R-:W-:-:S04]  /*06a0*/  @!P0 FFMA R6, R0, 1.84467440737095516160e+19, RZ ;  /* 0x5f80000000068823 */ /* 0x000fc800000000ff */
[----:B------:R-:W-:-:S07]  /*06b0*/  VIADD R8, R8, 0x40 ;  /* 0x0000004008087836 */ /* 0x000fce0000000000 */
.L_x_9:
[----:B------:R-:W-:Y:S05]  /*06c0*/  BSYNC.RELIABLE B2 ;  /* 0x0000000000027941 */ /* 0x000fea0003800100 */
.L_x_8:
[----:B------:R-:W-:Y:S01]  /*06d0*/  VIADD R7, R7, 0x3f800000 ;  /* 0x3f80000007077836 */ /* 0x000fe20000000000 */
[----:B------:R-:W-:Y:S01]  /*06e0*/  IADD3 R5, PT, PT, R5, -0x7f, RZ ;  /* 0xffffff8105057810 */ /* 0x000fe20007ffe0ff */
[----:B------:R-:W-:Y:S02]  /*06f0*/  BSSY.RECONVERGENT B2, `(.L_x_14) ;  /* 0x0000033000027945 */ /* 0x000fe40003800200 */
[----:B------:R-:W0:Y:S01]  /*0700*/  MUFU.RCP R9, R7 ;  /* 0x0000000700097308 */ /* 0x000e220000001000 */
[----:B------:R-:W-:Y:S01]  /*0710*/  FADD.FTZ R11, -R7, -RZ ;  /* 0x800000ff070b7221 */ /* 0x000fe20000010100 */
[----:B------:R-:W-:Y:S01]  /*0720*/  IMAD R0, R5, -0x800000, R6 ;  /* 0xff80000005007824 */ /* 0x000fe200078e0206 */
[----:B------:R-:W-:Y:S02]  /*0730*/  IADD3 R5, PT, PT, R8, 0x7f, R5 ;  /* 0x0000007f08057810 */ /* 0x000fe40007ffe005 */
[----:B0-----:R-:W-:-:S04]  /*0740*/  FFMA R10, R9, R11, 1 ;  /* 0x3f800000090a7423 */ /* 0x001fc8000000000b */
[----:B------:R-:W-:-:S04]  /*0750*/  FFMA R13, R9, R10, R9 ;  /* 0x0000000a090d7223 */ /* 0x000fc80000000009 */
[----:B------:R-:W-:-:S04]  /*0760*/  FFMA R6, R0, R13, RZ ;  /* 0x0000000d00067223 */ /* 0x000fc800000000ff */
[----:B------:R-:W-:-:S04]  /*0770*/  FFMA R9, R11, R6, R0 ;  /* 0x000000060b097223 */ /* 0x000fc80000000000 */
[----:B------:R-:W-:-:S04]  /*0780*/  FFMA R10, R13, R9, R6 ;  /* 0x000000090d0a7223 */ /* 0x000fc80000000006 */
[----:B------:R-:W-:-:S04]  /*0790*/  FFMA R11, R11, R10, R0 ;  /* 0x0000000a0b0b7223 */ /* 0x000fc80000000000 */
[----:B------:R-:W-:-:S05]  /*07a0*/  FFMA R6, R13, R11, R10 ;  /* 0x0000000b0d067223 */ /* 0x000fca000000000a */
[----:B------:R-:W-:-:S04]  /*07b0*/  SHF.R.U32.HI R0, RZ, 0x17, R6 ;  /* 0x00000017ff007819 */ /* 0x000fc80000011606 */
[----:B------:R-:W-:-:S05]  /*07c0*/  LOP3.LUT R0, R0, 0xff, RZ, 0xc0, !PT ;  /* 0x000000ff00007812 */ /* 0x000fca00078ec0ff */
[----:B------:R-:W-:-:S04]  /*07d0*/  IMAD.IADD R9, R0, 0x1, R5 ;  /* 0x0000000100097824 */ /* 0x000fc800078e0205 */
[----:B------:R-:W-:-:S05]  /*07e0*/  VIADD R0, R9, 0xffffffff ;  /* 0xffffffff09007836 */ /* 0x000fca0000000000 */
[----:B------:R-:W-:-:S13]  /*07f0*/  ISETP.GE.U32.AND P0, PT, R0, 0xfe, PT ;  /* 0x000000fe0000780c */ /* 0x000fda0003f06070 */
[----:B------:R-:W-:Y:S05]  /*0800*/  @!P0 BRA `(.L_x_15) ;  /* 0x0000000000808947 */ /* 0x000fea0003800000 */
[----:B------:R-:W-:-:S13]  /*0810*/  ISETP.GT.AND P0, PT, R9, 0xfe, PT ;  /* 0x000000fe0900780c */ /* 0x000fda0003f04270 */
[----:B------:R-:W-:Y:S05]  /*0820*/  @P0 BRA `(.L_x_16) ;  /* 0x00000000006c0947 */ /* 0x000fea0003800000 */
[----:B------:R-:W-:-:S13]  /*0830*/  ISETP.GE.AND P0, PT, R9, 0x1, PT ;  /* 0x000000010900780c */ /* 0x000fda0003f06270 */
[----:B------:R-:W-:Y:S05]  /*0840*/  @P0 BRA `(.L_x_17) ;  /* 0x0000000000740947 */ /* 0x000fea0003800000 */
[----:B------:R-:W-:Y:S02]  /*0850*/  ISETP.GE.AND P0, PT, R9, -0x18, PT ;  /* 0xffffffe80900780c */ /* 0x000fe40003f06270 */
[----:B------:R-:W-:-:S11]  /*0860*/  LOP3.LUT R6, R6, 0x80000000, RZ, 0xc0, !PT ;  /* 0x8000000006067812 */ /* 0x000fd600078ec0ff */
[----:B------:R-:W-:Y:S05]  /*0870*/  @!P0 BRA `(.L_x_17) ;  /* 0x0000000000688947 */ /* 0x000fea0003800000 */
[-CC-:B------:R-:W-:Y:S01]  /*0880*/  FFMA.RZ R0, R13, R11.reuse, R10.reuse ;  /* 0x0000000b0d007223 */ /* 0x180fe2000000c00a */
[----:B------:R-:W-:Y:S01]  /*0890*/  IADD3 R8, PT, PT, R9, 0x20, RZ ;  /* 0x0000002009087810 */ /* 0x000fe20007ffe0ff */
[-CC-:B------:R-:W-:Y:S01]  /*08a0*/  FFMA.RM R5, R13, R11.reuse, R10.reuse ;  /* 0x0000000b0d057223 */ /* 0x180fe2000000400a */
[----:B------:R-:W-:Y:S02]  /*08b0*/  ISETP.NE.AND P2, PT, R9, RZ, PT ;  /* 0x000000ff0900720c */ /* 0x000fe40003f45270 */
[----:B------:R-:W-:Y:S01]  /*08c0*/  LOP3.LUT R7, R0, 0x7fffff, RZ, 0xc0, !PT ;  /* 0x007fffff00077812 */ /* 0x000fe200078ec0ff */
[----:B------:R-:W-:Y:S01]  /*08d0*/  FFMA.RP R0, R13, R11, R10 ;  /* 0x0000000b0d007223 */ /* 0x000fe2000000800a */
[----:B------:R-:W-:Y:S01]  /*08e0*/  ISETP.NE.AND P1, PT, R9, RZ, PT ;  /* 0x000000ff0900720c */ /* 0x000fe20003f25270 */
[----:B------:R-:W-:Y:S01]  /*08f0*/  IMAD.MOV R9, RZ, RZ, -R9 ;  /* 0x000000ffff097224 */ /* 0x000fe200078e0a09 */
[----:B------:R-:W-:Y:S02]  /*0900*/  LOP3.LUT R7, R7, 0x800000, RZ, 0xfc, !PT ;  /* 0x0080000007077812 */ /* 0x000fe400078efcff */
[----:B------:R-:W-:-:S02]  /*0910*/  FSETP.NEU.FTZ.AND P0, PT, R0, R5, PT ;  /* 0x000000050000720b */ /* 0x000fc40003f1d000 */
[----:B------:R-:W-:Y:S02]  /*0920*/  SHF.L.U32 R8, R7, R8, RZ ;  /* 0x0000000807087219 */ /* 0x000fe400000006ff */
[----:B------:R-:W-:Y:S02]  /*0930*/  SEL R0, R9, RZ, P2 ;  /* 0x000000ff09007207 */ /* 0x000fe40001000000 */
[----:B------:R-:W-:Y:S02]  /*0940*/  ISETP.NE.AND P1, PT, R8, RZ, P1 ;  /* 0x000000ff0800720c */ /* 0x000fe40000f25270 */
[----:B------:R-:W-:Y:S02]  /*0950*/  SHF.R.U32.HI R0, RZ, R0, R7 ;  /* 0x00000000ff007219 */ /* 0x000fe40000011607 */
[----:B------:R-:W-:Y:S02]  /*0960*/  PLOP3.LUT P0, PT, P0, P1, PT, 0xf8, 0x8f ;  /* 0x00000000008f781c */ /* 0x000fe40000703f70 */
[----:B------:R-:W-:-:S02]  /*0970*/  SHF.R.U32.HI R8, RZ, 0x1, R0 ;  /* 0x00000001ff087819 */ /* 0x000fc40000011600 */
[----:B------:R-:W-:-:S04]  /*0980*/  SEL R5, RZ, 0x1, !P0 ;  /* 0x00000001ff057807 */ /* 0x000fc80004000000 */
[----:B------:R-:W-:-:S04]  /*0990*/  LOP3.LUT R5, R5, 0x1, R8, 0xf8, !PT ;  /* 0x0000000105057812 */ /* 0x000fc800078ef808 */
[----:B------:R-:W-:-:S05]  /*09a0*/  LOP3.LUT R5, R5, R0, RZ, 0xc0, !PT ;  /* 0x0000000005057212 */ /* 0x000fca00078ec0ff */
[----:B------:R-:W-:-:S05]  /*09b0*/  IMAD.IADD R5, R8, 0x1, R5 ;  /* 0x0000000108057824 */ /* 0x000fca00078e0205 */
[----:B------:R-:W-:Y:S01]  /*09c0*/  LOP3.LUT R6, R5, R6, RZ, 0xfc, !PT ;  /* 0x0000000605067212 */ /* 0x000fe200078efcff */
[----:B------:R-:W-:Y:S06]  /*09d0*/  BRA `(.L_x_17) ;  /* 0x0000000000107947 */ /* 0x000fec0003800000 */
.L_x_16:
[----:B------:R-:W-:-:S04]  /*09e0*/  LOP3.LUT R6, R6, 0x80000000, RZ, 0xc0, !PT ;  /* 0x8000000006067812 */ /* 0x000fc800078ec0ff */
[----:B------:R-:W-:Y:S01]  /*09f0*/  LOP3.LUT R6, R6, 0x7f800000, RZ, 0xfc, !PT ;  /* 0x7f80000006067812 */ /* 0x000fe200078efcff */
[----:B------:R-:W-:Y:S06]  /*0a00*/  BRA `(.L_x_17) ;  /* 0x0000000000047947 */ /* 0x000fec0003800000 */
.L_x_15:
[----:B------:R-:W-:-:S07]  /*0a10*/  LEA R6, R5, R6, 0x17 ;  /* 0x0000000605067211 */ /* 0x000fce00078eb8ff */
.L_x_17:
[----:B------:R-:W-:Y:S05]  /*0a20*/  BSYNC.RECONVERGENT B2 ;  /* 0x0000000000027941 */ /* 0x000fea0003800200 */
.L_x_14:
[----:B------:R-:W-:Y:S05]  /*0a30*/  BRA `(.L_x_18) ;  /* 0x0000000000207947 */ /* 0x000fea0003800000 */
.L_x_13:
[----:B------:R-:W-:-:S04]  /*0a40*/  LOP3.LUT R6, R7, 0x80000000, R6, 0x48, !PT ;  /* 0x8000000007067812 */ /* 0x000fc800078e4806 */
[----:B------:R-:W-:Y:S01]  /*0a50*/  LOP3.LUT R6, R6, 0x7f800000, RZ, 0xfc, !PT ;  /* 0x7f80000006067812 */ /* 0x000fe200078efcff */
[----:B------:R-:W-:Y:S06]  /*0a60*/  BRA `(.L_x_18) ;  /* 0x0000000000147947 */ /* 0x000fec0003800000 */
.L_x_12:
[----:B------:R-:W-:Y:S01]  /*0a70*/  LOP3.LUT R6, R7, 0x80000000, R6, 0x48, !PT ;  /* 0x8000000007067812 */ /* 0x000fe200078e4806 */
[----:B------:R-:W-:Y:S06]  /*0a80*/  BRA `(.L_x_18) ;  /* 0x00000000000c7947 */ /* 0x000fec0003800000 */
.L_x_11:
[----:B------:R-:W0:Y:S01]  /*0a90*/  MUFU.RSQ R6, -QNAN ;  /* 0xffc0000000067908 */ /* 0x000e220000001400 */
[----:B------:R-:W-:Y:S05]  /*0aa0*/  BRA `(.L_x_18) ;  /* 0x0000000000047947 */ /* 0x000fea0003800000 */
.L_x_10:
[----:B------:R-:W-:-:S07]  /*0ab0*/  FADD.FTZ R6, RZ, R0 ;  /* 0x00000000ff067221 */ /* 0x000fce0000010000 */
.L_x_18:
[----:B------:R-:W-:Y:S05]  /*0ac0*/  BSYNC.RECONVERGENT B0 ;  /* 0x0000000000007941 */ /* 0x000fea0003800200 */
.L_x_7:
[----:B------:R-:W-:-:S04]  /*0ad0*/  IMAD.MOV.U32 R5, RZ, RZ, 0x0 ;  /* 0x00000000ff057424 */ /* 0x000fc800078e00ff */
[----:B0-----:R-:W-:Y:S05]  /*0ae0*/  RET.REL.NODEC R4 `(_Z16errorProneKernelPfib) ;  /* 0xfffffff404447950 */ /* 0x001fea0003c3ffff */
.L_x_19:
[----:B------:R-:W-:-:S00]  /*0af0*/  BRA `(.L_x_19) ;  /* 0xfffffffc00fc7947 */ /* 0x000fc0000383ffff */
[----:B------:R-:W-:-:S00]  /*0b00*/  NOP ;  /* 0x0000000000007918 */ /* 0x000fc00000000000 */
[----:B------:R-:W-:-:S00]  /*0b10*/  NOP ;  /* 0x0000000000007918 */ /* 0x000fc00000000000 */
[----:B------:R-:W-:-:S00]  /*0b20*/  NOP ;  /* 0x0000000000007918 */ /* 0x000fc00000000000 */
[----:B------:R-:W-:-:S00]  /*0b30*/  NOP ;  /* 0x0000000000007918 */ /* 0x000fc00000000000 */
[----:B------:R-:W-:-:S00]  /*0b40*/  NOP ;  /* 0x0000000000007918 */ /* 0x000fc00000000000 */
[----:B------:R-:W-:-:S00]  /*0b50*/  NOP ;  /* 0x0000000000007918 */ /* 0x000fc00000000000 */
[----:B------:R-:W-:-:S00]  /*0b60*/  NOP ;  /* 0x0000000000007918 */ /* 0x000fc00000000000 */
[----:B------:R-:W-:-:S00]  /*0b70*/  NOP ;  /* 0x0000000000007918 */ /* 0x000fc00000000000 */
.L_x_34:


//--------------------- .text._Z17vectorAddTemplateILi1024EEvPKfS1_Pfi --------------------------
	.section	.text._Z17vectorAddTemplateILi1024EEvPKfS1_Pfi,"ax",@progbits
	.align	128
        .global         _Z17vectorAddTemplateILi1024EEvPKfS1_Pfi
        .type           _Z17vectorAddTemplateILi1024EEvPKfS1_Pfi,@function
        .size           _Z17vectorAddTemplateILi1024EEvPKfS1_Pfi,(.L_x_36 - _Z17vectorAddTemplateILi1024EEvPKfS1_Pfi)
        .other          _Z17vectorAddTemplateILi1024EEvPKfS1_Pfi,@"STO_CUDA_ENTRY STV_DEFAULT"
_Z17vectorAddTemplateILi1024EEvPKfS1_Pfi:
.text._Z17vectorAddTemplateILi1024EEvPKfS1_Pfi:
[----:B------:R-:W-:Y:S01]  /*0000*/  LDC R1, c[0x0][0x37c] ;  /* 0x0000df00ff017b82 */ /* 0x000fe20000000800 */
[----:B------:R-:W0:Y:S07]  /*0010*/  S2R R9, SR_TID.X ;  /* 0x0000000000097919 */ /* 0x000e2e0000002100 */
[----:B------:R-:W1:Y:S01]  /*0020*/  S2UR UR4, SR_CTAID.X ;  /* 0x00000000000479c3 */ /* 0x000e620000002500 */
[----:B------:R-:W2:Y:S01]  /*0030*/  LDCU UR5, c[0x0][0x398] ;  /* 0x00007300ff0577ac */ /* 0x000ea20008000800 */
[----:B-1----:R-:W-:-:S06]  /*0040*/  USHF.L.U32 UR4, UR4, 0xa, URZ ;  /* 0x0000000a04047899 */ /* 0x002fcc00080006ff */
[----:B0-----:R-:W-:-:S04]  /*0050*/  LOP3.LUT R9, R9, UR4, RZ, 0xfc, !PT ;  /* 0x0000000409097c12 */ /* 0x001fc8000f8efcff */
[----:B--2---:R-:W-:-:S13]  /*0060*/  ISETP.GE.AND P0, PT, R9, UR5, PT ;  /* 0x0000000509007c0c */ /* 0x004fda000bf06270 */
[----:B------:R-:W-:Y:S05]  /*0070*/  @P0 EXIT ;  /* 0x000000000000094d */ /* 0x000fea0003800000 */
[----:B------:R-:W0:Y:S01]  /*0080*/  LDC.64 R2, c[0x0][0x380] ;  /* 0x0000e000ff027b82 */ /* 0x000e220000000a00 */
[----:B------:R-:W1:Y:S07]  /*0090*/  LDCU.64 UR4, c[0x0][0x358] ;  /* 0x00006b00ff0477ac */ /* 0x000e6e0008000a00 */
[----:B------:R-:W2:Y:S08]  /*00a0*/  LDC.64 R4, c[0x0][0x388] ;  /* 0x0000e200ff047b82 */ /* 0x000eb00000000a00 */
[----:B------:R-:W3:Y:S01]  /*00b0*/  LDC.64 R6, c[0x0][0x390] ;  /* 0x0000e400ff067b82 */ /* 0x000ee20000000a00 */
[----:B0-----:R-:W-:-:S06]  /*00c0*/  IMAD.WIDE R2, R9, 0x4, R2 ;  /* 0x0000000409027825 */ /* 0x001fcc00078e0202 */
[----:B-1----:R-:W4:Y:S01]  /*00d0*/  LDG.E R2, desc[UR4][R2.64] ;  /* 0x0000000402027981 */ /* 0x002f22000c1e1900 */
[----:B--2---:R-:W-:-:S06]  /*00e0*/  IMAD.WIDE R4, R9, 0x4, R4 ;  /* 0x0000000409047825 */ /* 0x004fcc00078e0204 */
[----:B------:R-:W4:Y:S01]  /*00f0*/  LDG.E R5, desc[UR4][R4.64] ;  /* 0x0000000404057981 */ /* 0x000f22000c1e1900 */
[----:B---3--:R-:W-:-:S04]  /*0100*/  IMAD.WIDE R6, R9, 0x4, R6 ;  /* 0x0000000409067825 */ /* 0x008fc800078e0206 */
[----:B----4-:R-:W-:-:S05]  /*0110*/  FADD R9, R2, R5 ;  /* 0x0000000502097221 */ /* 0x010fca0000000000 */
[----:B------:R-:W-:Y:S01]  /*0120*/  STG.E desc[UR4][R6.64], R9 ;  /* 0x0000000906007986 */ /* 0x000fe2000c101904 */
[----:B------:R-:W-:Y:S05]  /*0130*/  EXIT ;  /* 0x000000000000794d */ /* 0x000fea0003800000 */
.L_x_20:
        /* <DEDUP_REMOVED lines=12> */
.L_x_36:


//--------------------- .text._Z17vectorAddTemplateILi512EEvPKfS1_Pfi --------------------------
	.section	.text._Z17vectorAddTemplateILi512EEvPKfS1_Pfi,"ax",@progbits
	.align	128
        .global         _Z17vectorAddTemplateILi512EEvPKfS1_Pfi
        .type           _Z17vectorAddTemplateILi512EEvPKfS1_Pfi,@function
        .size           _Z17vectorAddTemplateILi512EEvPKfS1_Pfi,(.L_x_37 - _Z17vectorAddTemplateILi512EEvPKfS1_Pfi)
        .other          _Z17vectorAddTemplateILi512EEvPKfS1_Pfi,@"STO_CUDA_ENTRY STV_DEFAULT"
_Z17vectorAddTemplateILi512EEvPKfS1_Pfi:
.text._Z17vectorAddTemplateILi512EEvPKfS1_Pfi:
[----:B------:R-:W-:Y:S01]  /*0000*/  LDC R1, c[0x0][0x37c] ;  /* 0x0000df00ff017b82 */ /* 0x000fe20000000800 */
[----:B------:R-:W0:Y:S01]  /*0010*/  S2R R9, SR_CTAID.X ;  /* 0x0000000000097919 */ /* 0x000e220000002500 */
[----:B------:R-:W1:Y:S01]  /*0020*/  LDCU UR4, c[0x0][0x398] ;  /* 0x00007300ff0477ac */ /* 0x000e620008000800 */
[----:B------:R-:W0:Y:S02]  /*0030*/  S2R R0, SR_TID.X ;  /* 0x0000000000007919 */ /* 0x000e240000002100 */
[----:B0-----:R-:W-:-:S04]  /*0040*/  LEA R9, R9, R0, 0x9 ;  /* 0x0000000009097211 */ /* 0x001fc800078e48ff */
[----:B-1----:R-:W-:-:S13]  /*0050*/  ISETP.GE.AND P0, PT, R9, UR4, PT ;  /* 0x0000000409007c0c */ /* 0x002fda000bf06270 */
        /* <DEDUP_REMOVED lines=13> */
.L_x_21:
        /* <DEDUP_REMOVED lines=13> */
.L_x_37:


//--------------------- .text._Z17vectorAddTemplateILi256EEvPKfS1_Pfi --------------------------
	.section	.text._Z17vectorAddTemplateILi256EEvPKfS1_Pfi,"ax",@progbits
	.align	128
        .global         _Z17vectorAddTemplateILi256EEvPKfS1_Pfi
        .type           _Z17vectorAddTemplateILi256EEvPKfS1_Pfi,@function
        .size           _Z17vectorAddTemplateILi256EEvPKfS1_Pfi,(.L_x_38 - _Z17vectorAddTemplateILi256EEvPKfS1_Pfi)
        .other          _Z17vectorAddTemplateILi256EEvPKfS1_Pfi,@"STO_CUDA_ENTRY STV_DEFAULT"
_Z17vectorAddTemplateILi256EEvPKfS1_Pfi:
.text._Z17vectorAddTemplateILi256EEvPKfS1_Pfi:
        /* <DEDUP_REMOVED lines=19> */
.L_x_22:
        /* <DEDUP_REMOVED lines=13> */
.L_x_38:


//--------------------- .text._Z17vectorAddTemplateILi128EEvPKfS1_Pfi --------------------------
	.section	.text._Z17vectorAddTemplateILi128EEvPKfS1_Pfi,"ax",@progbits
	.align	128
        .global         _Z17vectorAddTemplateILi128EEvPKfS1_Pfi
        .type           _Z17vectorAddTemplateILi128EEvPKfS1_Pfi,@function
        .size           _Z17vectorAddTemplateILi128EEvPKfS1_Pfi,(.L_x_39 - _Z17vectorAddTemplateILi128EEvPKfS1_Pfi)
        .other          _Z17vectorAddTemplateILi128EEvPKfS1_Pfi,@"STO_CUDA_ENTRY STV_DEFAULT"
_Z17vectorAddTemplateILi128EEvPKfS1_Pfi:
.text._Z17vectorAddTemplateILi128EEvPKfS1_Pfi:
        /* <DEDUP_REMOVED lines=19> */
.L_x_23:
        /* <DEDUP_REMOVED lines=13> */
.L_x_39:


//--------------------- .text._Z17vectorAddTemplateILi64EEvPKfS1_Pfi --------------------------
	.section	.text._Z17vectorAddTemplateILi64EEvPKfS1_Pfi,"ax",@progbits
	.align	128
        .global         _Z17vectorAddTemplateILi64EEvPKfS1_Pfi
        .type           _Z17vectorAddTemplateILi64EEvPKfS1_Pfi,@function
        .size           _Z17vectorAddTemplateILi64EEvPKfS1_Pfi,(.L_x_40 - _Z17vectorAddTemplateILi64EEvPKfS1_Pfi)
        .other          _Z17vectorAddTemplateILi64EEvPKfS1_Pfi,@"STO_CUDA_ENTRY STV_DEFAULT"
_Z17vectorAddTemplateILi64EEvPKfS1_Pfi:
.text._Z17vectorAddTemplateILi64EEvPKfS1_Pfi:
        /* <DEDUP_REMOVED lines=19> */
.L_x_24:
        /* <DEDUP_REMOVED lines=13> */
.L_x_40:


//--------------------- .text._Z17vectorAddTemplateILi32EEvPKfS1_Pfi --------------------------
	.section	.text._Z17vectorAddTemplateILi32EEvPKfS1_Pfi,"ax",@progbits
	.align	128
        .global         _Z17vectorAddTemplateILi32EEvPKfS1_Pfi
        .type           _Z17vectorAddTemplateILi32EEvPKfS1_Pfi,@function
        .size           _Z17vectorAddTemplateILi32EEvPKfS1_Pfi,(.L_x_41 - _Z17vectorAddTemplateILi32EEvPKfS1_Pfi)
        .other          _Z17vectorAddTemplateILi32EEvPKfS1_Pfi,@"STO_CUDA_ENTRY STV_DEFAULT"
_Z17vectorAddTemplateILi32EEvPKfS1_Pfi:
.text._Z17vectorAddTemplateILi32EEvPKfS1_Pfi:
        /* <DEDUP_REMOVED lines=19> */
.L_x_25:
        /* <DEDUP_REMOVED lines=13> */
.L_x_41:


//--------------------- .text._Z20testMemoryCoalescingPfS_ii --------------------------
	.section	.text._Z20testMemoryCoalescingPfS_ii,"ax",@progbits
	.align	128
        .global         _Z20testMemoryCoalescingPfS_ii
        .type           _Z20testMemoryCoalescingPfS_ii,@function
        .size           _Z20testMemoryCoalescingPfS_ii,(.L_x_42 - _Z20testMemoryCoalescingPfS_ii)
        .other          _Z20testMemoryCoalescingPfS_ii,@"STO_CUDA_ENTRY STV_DEFAULT"
_Z20testMemoryCoalescingPfS_ii:
.text._Z20testMemoryCoalescingPfS_ii:
[----:B------:R-:W-:Y:S01]  /*0000*/  LDC R1, c[0x0][0x37c] ;  /* 0x0000df00ff017b82 */ /* 0x000fe20000000800 */
[----:B------:R-:W0:Y:S07]  /*0010*/  S2R R0, SR_TID.X ;  /* 0x0000000000007919 */ /* 0x000e2e0000002100 */
[----:B------:R-:W0:Y:S08]  /*0020*/  S2UR UR4, SR_CTAID.X ;  /* 0x00000000000479c3 */ /* 0x000e300000002500 */
[----:B------:R-:W0:Y:S08]  /*0030*/  LDC R7, c[0x0][0x360] ;  /* 0x0000d800ff077b82 */ /* 0x000e300000000800 */
[----:B------:R-:W1:Y:S01]  /*0040*/  LDC R6, c[0x0][0x390] ;  /* 0x0000e400ff067b82 */ /* 0x000e620000000800 */
[----:B0-----:R-:W-:-:S05]  /*0050*/  IMAD R7, R7, UR4, R0 ;  /* 0x0000000407077c24 */ /* 0x001fca000f8e0200 */
[----:B-1----:R-:W-:-:S13]  /*0060*/  ISETP.GE.AND P0, PT, R7, R6, PT ;  /* 0x000000060700720c */ /* 0x002fda0003f06270 */
[----:B------:R-:W-:Y:S05]  /*0070*/  @P0 EXIT ;  /* 0x000000000000094d */ /* 0x000fea0003800000 */
[----:B------:R-:W-:Y:S01]  /*0080*/  IABS R5, R6 ;  /* 0x0000000600057213 */ /* 0x000fe20000000000 */
[----:B------:R-:W0:Y:S03]  /*0090*/  LDCU UR4, c[0x0][0x394] ;  /* 0x00007280ff0477ac */ /* 0x000e260008000800 */
[----:B------:R-:W1:Y:S08]  /*00a0*/  I2F.RP R4, R5 ;  /* 0x0000000500047306 */ /* 0x000e700000209400 */
[----:B-1----:R-:W1:Y:S01]  /*00b0*/  MUFU.RCP R4, R4 ;  /* 0x0000000400047308 */ /* 0x002e620000001000 */
[----:B0-----:R-:W-:Y:S01]  /*00c0*/  IMAD R0, R7, UR4, RZ ;  /* 0x0000000407007c24 */ /* 0x001fe2000f8e02ff */
[----:B------:R-:W0:Y:S04]  /*00d0*/  LDCU.64 UR4, c[0x0][0x358] ;  /* 0x00006b00ff0477ac */ /* 0x000e280008000a00 */
[----:B------:R-:W-:-:S02]  /*00e0*/  ISETP.GE.AND P2, PT, R0, RZ, PT ;  /* 0x000000ff0000720c */ /* 0x000fc40003f46270 */
[----:B-1----:R-:W-:Y:S02]  /*00f0*/  IADD3 R2, PT, PT, R4, 0xffffffe, RZ ;  /* 0x0ffffffe04027810 */ /* 0x002fe40007ffe0ff */
[----:B------:R-:W-:Y:S02]  /*0100*/  IABS R4, R0 ;  /* 0x0000000000047213 */ /* 0x000fe40000000000 */
[----:B------:R1:W2:Y:S02]  /*0110*/  F2I.FTZ.U32.TRUNC.NTZ R3, R2 ;  /* 0x0000000200037305 */ /* 0x0002a4000021f000 */
[----:B-1----:R-:W-:Y:S01]  /*0120*/  IMAD.MOV.U32 R2, RZ, RZ, RZ ;  /* 0x000000ffff027224 */ /* 0x002fe200078e00ff */
[----:B--2---:R-:W-:-:S05]  /*0130*/  IADD3 R8, PT, PT, RZ, -R3, RZ ;  /* 0x80000003ff087210 */ /* 0x004fca0007ffe0ff */
[----:B------:R-:W-:-:S04]  /*0140*/  IMAD R9, R8, R5, RZ ;  /* 0x0000000508097224 */ /* 0x000fc800078e02ff */
[----:B------:R-:W-:-:S06]  /*0150*/  IMAD.HI.U32 R3, R3, R9, R2 ;  /* 0x0000000903037227 */ /* 0x000fcc00078e0002 */
[----:B------:R-:W-:-:S05]  /*0160*/  IMAD.HI.U32 R3, R3, R4, RZ ;  /* 0x0000000403037227 */ /* 0x000fca00078e00ff */
[----:B------:R-:W-:-:S05]  /*0170*/  IADD3 R3, PT, PT, -R3, RZ, RZ ;  /* 0x000000ff03037210 */ /* 0x000fca0007ffe1ff */
[C---:B------:R-:W-:Y:S02]  /*0180*/  IMAD R4, R5.reuse, R3, R4 ;  /* 0x0000000305047224 */ /* 0x040fe400078e0204 */
[----:B------:R-:W1:Y:S03]  /*0190*/  LDC.64 R2, c[0x0][0x380] ;  /* 0x0000e000ff027b82 */ /* 0x000e660000000a00 */
[----:B------:R-:W-:-:S13]  /*01a0*/  ISETP.GT.U32.AND P0, PT, R5, R4, PT ;  /* 0x000000040500720c */ /* 0x000fda0003f04070 */
[----:B------:R-:W-:Y:S01]  /*01b0*/  @!P0 IMAD.IADD R4, R4, 0x1, -R5 ;  /* 0x0000000104048824 */ /* 0x000fe200078e0a05 */
[----:B------:R-:W-:-:S04]  /*01c0*/  ISETP.NE.AND P0, PT, R6, RZ, PT ;  /* 0x000000ff0600720c */ /* 0x000fc80003f05270 */
[----:B------:R-:W-:-:S13]  /*01d0*/  ISETP.GT.U32.AND P1, PT, R5, R4, PT ;  /* 0x000000040500720c */ /* 0x000fda0003f24070 */
[----:B------:R-:W-:-:S05]  /*01e0*/  @!P1 IADD3 R4, PT, PT, R4, -R5, RZ ;  /* 0x8000000504049210 */ /* 0x000fca0007ffe0ff */
[----:B------:R-:W-:Y:S01]  /*01f0*/  @!P2 IMAD.MOV R4, RZ, RZ, -R4 ;  /* 0x000000ffff04a224 */ /* 0x000fe200078e0a04 */
[----:B------:R-:W-:-:S05]  /*0200*/  @!P0 LOP3.LUT R4, RZ, R6, RZ, 0x33, !PT ;  /* 0x00000006ff048212 */ /* 0x000fca00078e33ff */
[----:B-1----:R-:W-:Y:S02]  /*0210*/  IMAD.WIDE R2, R4, 0x4, R2 ;  /* 0x0000000404027825 */ /* 0x002fe400078e0202 */
[----:B------:R-:W1:Y:S04]  /*0220*/  LDC.64 R4, c[0x0][0x388] ;  /* 0x0000e200ff047b82 */ /* 0x000e680000000a00 */
[----:B0-----:R-:W2:Y:S01]  /*0230*/  LDG.E R2, desc[UR4][R2.64] ;  /* 0x0000000402027981 */ /* 0x001ea2000c1e1900 */
[----:B-1----:R-:W-:-:S04]  /*0240*/  IMAD.WIDE R4, R7, 0x4, R4 ;  /* 0x0000000407047825 */ /* 0x002fc800078e0204 */
[----:B--2---:R-:W-:-:S05]  /*0250*/  FADD R7, R2, R2 ;  /* 0x0000000202077221 */ /* 0x004fca0000000000 */
[----:B------:R-:W-:Y:S01]  /*0260*/  STG.E desc[UR4][R4.64], R7 ;  /* 0x0000000704007986 */ /* 0x000fe2000c101904 */
[----:B------:R-:W-:Y:S05]  /*0270*/  EXIT ;  /* 0x000000000000794d */ /* 0x000fea0003800000 */
.L_x_26:
        /* <DEDUP_REMOVED lines=16> */
.L_x_42:


//--------------------- .text._Z20kernelWithAssertionsPfi --------------------------
	.section	.text._Z20kernelWithAssertionsPfi,"ax",@progbits
	.align	128
        .global         _Z20kernelWithAssertionsPfi
        .type           _Z20kernelWithAssertionsPfi,@function
        .size           _Z20kernelWithAssertionsPfi,(.L_x_43 - _Z20kernelWithAssertionsPfi)
        .other          _Z20kernelWithAssertionsPfi,@"STO_CUDA_ENTRY STV_DEFAULT"
_Z20kernelWithAssertionsPfi:
.text._Z20kernelWithAssertionsPfi:
[----:B------:R-:W0:Y:S01]  /*0000*/  LDC R1, c[0x0][0x37c] ;  /* 0x0000df00ff017b82 */ /* 0x000e220000000800 */
[----:B------:R-:W1:Y:S07]  /*0010*/  S2R R0, SR_TID.X ;  /* 0x0000000000007919 */ /* 0x000e6e0000002100 */
[----:B------:R-:W1:Y:S01]  /*0020*/  S2UR UR4, SR_CTAID.X ;  /* 0x00000000000479c3 */ /* 0x000e620000002500 */
[----:B------:R-:W2:Y:S07]  /*0030*/  LDCU UR5, c[0x0][0x388] ;  /* 0x00007100ff0577ac */ /* 0x000eae0008000800 */
[----:B------:R-:W1:Y:S02]  /*0040*/  LDC R3, c[0x0][0x360] ;  /* 0x0000d800ff037b82 */ /* 0x000e640000000800 */
[----:B-1----:R-:W-:-:S05]  /*0050*/  IMAD R3, R3, UR4, R0 ;  /* 0x0000000403037c24 */ /* 0x002fca000f8e0200 */
[----:B--2---:R-:W-:-:S13]  /*0060*/  ISETP.GE.AND P0, PT, R3, UR5, PT ;  /* 0x0000000503007c0c */ /* 0x004fda000bf06270 */
[----:B0-----:R-:W-:Y:S05]  /*0070*/  @P0 EXIT ;  /* 0x000000000000094d */ /* 0x001fea0003800000 */
[----:B------:R-:W0:Y:S01]  /*0080*/  LDC.64 R16, c[0x0][0x380] ;  /* 0x0000e000ff107b82 */ /* 0x000e220000000a00 */
[----:B------:R-:W1:Y:S01]  /*0090*/  LDCU.64 UR36, c[0x0][0x358] ;  /* 0x00006b00ff2477ac */ /* 0x000e620008000a00 */
[----:B0-----:R-:W-:-:S05]  /*00a0*/  IMAD.WIDE R16, R3, 0x4, R16 ;  /* 0x0000000403107825 */ /* 0x001fca00078e0210 */
[----:B-1----:R-:W2:Y:S01]  /*00b0*/  LDG.E R0, desc[UR36][R16.64] ;  /* 0x0000002410007981 */ /* 0x002ea2000c1e1900 */
[----:B------:R-:W-:Y:S01]  /*00c0*/  BSSY.RECONVERGENT B6, `(.L_x_27) ;  /* 0x0000015000067945 */ /* 0x000fe20003800200 */
[C---:B--2---:R-:W-:Y:S02]  /*00d0*/  FSETP.GTU.AND P0, PT, R0.reuse, 1, PT ;  /* 0x3f8000000000780b */ /* 0x044fe40003f0c000 */
[----:B------:R-:W-:-:S13]  /*00e0*/  FSETP.GE.AND P1, PT, R0, RZ, PT ;  /* 0x000000ff0000720b */ /* 0x000fda0003f26000 */
[----:B------:R-:W-:Y:S05]  /*00f0*/  @!P0 BRA P1, `(.L_x_28) ;  /* 0x0000000000448947 */ /* 0x000fea0000800000 */
[----:B------:R-:W-:Y:S01]  /*0100*/  MOV R0, 0x20 ;  /* 0x0000002000007802 */ /* 0x000fe20000000f00 */
[----:B------:R-:W0:Y:S01]  /*0110*/  LDCU.64 UR4, c[0x4][0x8] ;  /* 0x01000100ff0477ac */ /* 0x000e220008000a00 */
[----:B------:R-:W-:Y:S02]  /*0120*/  HFMA2 R13, -RZ, RZ, 0, 0 ;  /* 0x00000000ff0d7431 */ /* 0x000fe400000001ff */
[----:B------:R-:W-:Y:S01]  /*0130*/  IMAD.MOV.U32 R8, RZ, RZ, 0x62 ;  /* 0x00000062ff087424 */ /* 0x000fe200078e00ff */
[----:B------:R1:W2:Y:S01]  /*0140*/  LDC.64 R2, c[0x4][R0] ;  /* 0x0100000000027b82 */ /* 0x0002a20000000a00 */
[----:B------:R-:W3:Y:S01]  /*0150*/  LDCU.64 UR6, c[0x4][0x10] ;  /* 0x01000200ff0677ac */ /* 0x000ee20008000a00 */
[----:B------:R-:W-:Y:S01]  /*0160*/  IMAD.MOV.U32 R12, RZ, RZ, 0x1 ;  /* 0x00000001ff0c7424 */ /* 0x000fe200078e00ff */
[----:B------:R-:W4:Y:S01]  /*0170*/  LDCU.64 UR8, c[0x4][URZ] ;  /* 0x01000000ff0877ac */ /* 0x000f220008000a00 */
[----:B0-----:R-:W-:Y:S02]  /*0180*/  IMAD.U32 R4, RZ, RZ, UR4 ;  /* 0x00000004ff047e24 */ /* 0x001fe4000f8e00ff */
[----:B------:R-:W-:Y:S01]  /*0190*/  IMAD.U32 R5, RZ, RZ, UR5 ;  /* 0x00000005ff057e24 */ /* 0x000fe2000f8e00ff */
[----:B---3--:R-:W-:Y:S01]  /*01a0*/  MOV R6, UR6 ;  /* 0x0000000600067c02 */ /* 0x008fe20008000f00 */
[----:B------:R-:W-:-:S02]  /*01b0*/  IMAD.U32 R7, RZ, RZ, UR7 ;  /* 0x00000007ff077e24 */ /* 0x000fc4000f8e00ff */
[----:B----4-:R-:W-:Y:S01]  /*01c0*/  IMAD.U32 R10, RZ, RZ, UR8 ;  /* 0x00000008ff0a7e24 */ /* 0x010fe2000f8e00ff */
[----:B-1----:R-:W-:-:S07]  /*01d0*/  MOV R11, UR9 ;  /* 0x00000009000b7c02 */ /* 0x002fce0008000f00 */
[----:B------:R-:W-:-:S07]  /*01e0*/  LEPC R20, `(.L_x_29) ;  /* 0x000000001014794e */ /* 0x000fce0000000000 */
[----:B--2---:R-:W-:Y:S05]  /*01f0*/  CALL.ABS.NOINC R2 ;  /* 0x0000000002007343 */ /* 0x004fea0003c00000 */
.L_x_29:
[----:B------:R0:W5:Y:S02]  /*0200*/  LDG.E R0, desc[UR36][R16.64] ;  /* 0x0000002410007981 */ /* 0x000164000c1e1900 */
.L_x_28:
[----:B------:R-:W-:Y:S05]  /*0210*/  BSYNC.RECONVERGENT B6 ;  /* 0x0000000000067941 */ /* 0x000fea0003800200 */
.L_x_27:
[----:B-----5:R-:W-:-:S05]  /*0220*/  FADD R3, R0, R0 ;  /* 0x0000000000037221 */ /* 0x020fca0000000000 */
[C---:B------:R-:W-:Y:S01]  /*0230*/  FSETP.GTU.AND P0, PT, R3.reuse, 2, PT ;  /* 0x400000000300780b */ /* 0x040fe20003f0c000 */
[----:B------:R1:W-:Y:S01]  /*0240*/  STG.E desc[UR36][R16.64], R3 ;  /* 0x0000000310007986 */ /* 0x0003e2000c101924 */
[----:B------:R-:W-:-:S13]  /*0250*/  FSETP.GE.AND P1, PT, R3, RZ, PT ;  /* 0x000000ff0300720b */ /* 0x000fda0003f26000 */
[----:B-1----:R-:W-:Y:S05]  /*0260*/  @!P0 EXIT P1 ;  /* 0x000000000000894d */ /* 0x002fea0000800000 */
[----:B------:R-:W-:Y:S01]  /*0270*/  MOV R0, 0x20 ;  /* 0x0000002000007802 */ /* 0x000fe20000000f00 */
[----:B------:R-:W1:Y:S01]  /*0280*/  LDCU.64 UR4, c[0x4][0x18] ;  /* 0x01000300ff0477ac */ /* 0x000e620008000a00 */
[----:B------:R-:W-:Y:S02]  /*0290*/  HFMA2 R8, -RZ, RZ, 0, 6.139278411865234375e-06 ;  /* 0x00000067ff087431 */ /* 0x000fe400000001ff */
[----:B------:R-:W-:Y:S01]  /*02a0*/  IMAD.MOV.U32 R12, RZ, RZ, 0x1 ;  /* 0x00000001ff0c7424 */ /* 0x000fe200078e00ff */
[----:B------:R2:W3:Y:S01]  /*02b0*/  LDC.64 R2, c[0x4][R0] ;  /* 0x0100000000027b82 */ /* 0x0004e20000000a00 */
[----:B------:R-:W4:Y:S01]  /*02c0*/  LDCU.64 UR6, c[0x4][0x10] ;  /* 0x01000200ff0677ac */ /* 0x000f220008000a00 */
[----:B------:R-:W-:Y:S01]  /*02d0*/  MOV R13, RZ ;  /* 0x000000ff000d7202 */ /* 0x000fe20000000f00 */
[----:B------:R-:W5:Y:S01]  /*02e0*/  LDCU.64 UR8, c[0x4][URZ] ;  /* 0x01000000ff0877ac */ /* 0x000f620008000a00 */
[----:B-1----:R-:W-:Y:S02]  /*02f0*/  IMAD.U32 R4, RZ, RZ, UR4 ;  /* 0x00000004ff047e24 */ /* 0x002fe4000f8e00ff */
[----:B------:R-:W-:Y:S01]  /*0300*/  IMAD.U32 R5, RZ, RZ, UR5 ;  /* 0x00000005ff057e24 */ /* 0x000fe2000f8e00ff */
[----:B----4-:R-:W-:Y:S01]  /*0310*/  MOV R6, UR6 ;  /* 0x0000000600067c02 */ /* 0x010fe20008000f00 */
[----:B------:R-:W-:Y:S01]  /*0320*/  IMAD.U32 R7, RZ, RZ, UR7 ;  /* 0x00000007ff077e24 */ /* 0x000fe2000f8e00ff */
[----:B-----5:R-:W-:Y:S01]  /*0330*/  MOV R10, UR8 ;  /* 0x00000008000a7c02 */ /* 0x020fe20008000f00 */
[----:B--2---:R-:W-:-:S07]  /*0340*/  IMAD.U32 R11, RZ, RZ, UR9 ;  /* 0x00000009ff0b7e24 */ /* 0x004fce000f8e00ff */
[----:B------:R-:W-:-:S07]  /*0350*/  LEPC R20, `(.L_x_30) ;  /* 0x000000001014794e */ /* 0x000fce0000000000 */
[----:B0--3--:R-:W-:Y:S05]  /*0360*/  CALL.ABS.NOINC R2 ;  /* 0x0000000002007343 */ /* 0x009fea0003c00000 */
.L_x_30:
[----:B------:R-:W-:Y:S05]  /*0370*/  EXIT ;  /* 0x000000000000794d */ /* 0x000fea0003800000 */
.L_x_31:
        /* <DEDUP_REMOVED lines=16> */
.L_x_43:


//--------------------- .text._Z12gpuVectorAddPKfS0_Pfi --------------------------
	.section	.text._Z12gpuVectorAddPKfS0_Pfi,"ax",@progbits
	.align	128
        .global         _Z12gpuVectorAddPKfS0_Pfi
        .type           _Z12gpuVectorAddPKfS0_Pfi,@function
        .size           _Z12gpuVectorAddPKfS0_Pfi,(.L_x_44 - _Z12gpuVectorAddPKfS0_Pfi)
        .other          _Z12gpuVectorAddPKfS0_Pfi,@"STO_CUDA_ENTRY STV_DEFAULT"
_Z12gpuVectorAddPKfS0_Pfi:
.text._Z12gpuVectorAddPKfS0_Pfi:
        /* <DEDUP_REMOVED lines=20> */
.L_x_32:
        /* <DEDUP_REMOVED lines=12> */
.L_x_44:


//--------------------- .nv.global.init           --------------------------
	.section	.nv.global.init,"aw",@progbits
.nv.global.init:
	.type		$str$1,@object
	.size		$str$1,($str$2 - $str$1)
$str$1:
        /*0000*/ 	.byte	0x2f, 0x74, 0x6d, 0x70, 0x2f, 0x73, 0x61, 0x73, 0x73, 0x5f, 0x63, 0x75, 0x5f, 0x32, 0x78, 0x61
        /*0010*/ 	.byte	0x70, 0x6a, 0x72, 0x72, 0x34, 0x2f, 0x6b, 0x2e, 0x63, 0x75, 0x00
	.type		$str$2,@object
	.size		$str$2,($str - $str$2)
$str$2:
        /*001b*/ 	.byte	0x64, 0x61, 0x74, 0x61, 0x5b, 0x69, 0x64, 0x78, 0x5d, 0x20, 0x3e, 0x3d, 0x20, 0x30, 0x2e, 0x30
        /*002b*/ 	.byte	0x66, 0x20, 0x26, 0x26, 0x20, 0x64, 0x61, 0x74, 0x61, 0x5b, 0x69, 0x64, 0x78, 0x5d, 0x20, 0x3c
        /*003b*/ 	.byte	0x3d, 0x20, 0x32, 0x2e, 0x30, 0x66, 0x00
	.type		$str,@object
	.size		$str,(__unnamed_1 - $str)
$str:
        /*0042*/ 	.byte	0x64, 0x61, 0x74, 0x61, 0x5b, 0x69, 0x64, 0x78, 0x5d, 0x20, 0x3e, 0x3d, 0x20, 0x30, 0x2e, 0x30
        /*0052*/ 	.byte	0x66, 0x20, 0x26, 0x26, 0x20, 0x64, 0x61, 0x74, 0x61, 0x5b, 0x69, 0x64, 0x78, 0x5d, 0x20, 0x3c
        /*0062*/ 	.byte	0x3d, 0x20, 0x31, 0x2e, 0x30, 0x66, 0x00
	.type		__unnamed_1,@object
	.size		__unnamed_1,(.L_0 - __unnamed_1)
__unnamed_1:
        /*0069*/ 	.byte	0x76, 0x6f, 0x69, 0x64, 0x20, 0x6b, 0x65, 0x72, 0x6e, 0x65, 0x6c, 0x57, 0x69, 0x74, 0x68, 0x41
        /*0079*/ 	.byte	0x73, 0x73, 0x65, 0x72, 0x74, 0x69, 0x6f, 0x6e, 0x73, 0x28, 0x66, 0x6c, 0x6f, 0x61, 0x74, 0x20
        /*0089*/ 	.byte	0x2a, 0x2c, 0x20, 0x69, 0x6e, 0x74, 0x29, 0x00
.L_0:


//--------------------- .nv.shared.reserved.0     --------------------------
	.section	.nv.shared.reserved.0,"aw",@nobits
	.weak		__nv_reservedSMEM_offset_0_alias
	.size		__nv_reservedSMEM_offset_0_alias, 0, 64
	.other		__nv_reservedSMEM_offset_0_alias,@"STO_CUDA_RESERVED_SHARED STV_DEFAULT"
__nv_reservedSMEM_offset_0_alias:
	.zero		0
	.zero		64


//--------------------- .nv.constant0._Z16errorProneKernelPfib --------------------------
	.section	.nv.constant0._Z16errorProneKernelPfib,"a",@progbits
	.sectionflags	@""
	.align	4
.nv.constant0._Z16errorProneKernelPfib:
	.zero		909


//--------------------- .nv.constant0._Z17vectorAddTemplateILi1024EEvPKfS1_Pfi --------------------------
	.section	.nv.constant0._Z17vectorAddTemplateILi1024EEvPKfS1_Pfi,"a",@progbits
	.sectionflags	@""
	.align	4
.nv.constant0._Z17vectorAddTemplateILi1024EEvPKfS1_Pfi:
	.zero		924


//--------------------- .nv.constant0._Z17vectorAddTemplateILi512EEvPKfS1_Pfi --------------------------
	.section	.nv.constant0._Z17vectorAddTemplateILi512EEvPKfS1_Pfi,"a",@progbits
	.sectionflags	@""
	.align	4
.nv.constant0._Z17vectorAddTemplateILi512EEvPKfS1_Pfi:
	.zero		924


//--------------------- .nv.constant0._Z17vectorAddTemplateILi256EEvPKfS1_Pfi --------------------------
	.section	.nv.constant0._Z17vectorAddTemplateILi256EEvPKfS1_Pfi,"a",@progbits
	.sectionflags	@""
	.align	4
.nv.constant0._Z17vectorAddTemplateILi256EEvPKfS1_Pfi:
	.zero		924


//--------------------- .nv.constant0._Z17vectorAddTemplateILi128EEvPKfS1_Pfi --------------------------
	.section	.nv.constant0._Z17vectorAddTemplateILi128EEvPKfS1_Pfi,"a",@progbits
	.sectionflags	@""
	.align	4
.nv.constant0._Z17vectorAddTemplateILi128EEvPKfS1_Pfi:
	.zero		924


//--------------------- .nv.constant0._Z17vectorAddTemplateILi64EEvPKfS1_Pfi --------------------------
	.section	.nv.constant0._Z17vectorAddTemplateILi64EEvPKfS1_Pfi,"a",@progbits
	.sectionflags	@""
	.align	4
.nv.constant0._Z17vectorAddTemplateILi64EEvPKfS1_Pfi:
	.zero		924


//--------------------- .nv.constant0._Z17vectorAddTemplateILi32EEvPKfS1_Pfi --------------------------
	.section	.nv.constant0._Z17vectorAddTemplateILi32EEvPKfS1_Pfi,"a",@progbits
	.sectionflags	@""
	.align	4
.nv.constant0._Z17vectorAddTemplateILi32EEvPKfS1_Pfi:
	.zero		924


//--------------------- .nv.constant0._Z20testMemoryCoalescingPfS_ii --------------------------
	.section	.nv.constant0._Z20testMemoryCoalescingPfS_ii,"a",@progbits
	.sectionflags	@""
	.align	4
.nv.constant0._Z20testMemoryCoalescingPfS_ii:
	.zero		920


//--------------------- .nv.constant0._Z20kernelWithAssertionsPfi --------------------------
	.section	.nv.constant0._Z20kernelWithAssertionsPfi,"a",@progbits
	.sectionflags	@""
	.align	4
.nv.constant0._Z20kernelWithAssertionsPfi:
	.zero		908


//--------------------- .nv.constant0._Z12gpuVectorAddPKfS0_Pfi --------------------------
	.section	.nv.constant0._Z12gpuVectorAddPKfS0_Pfi,"a",@progbits
	.sectionflags	@""
	.align	4
.nv.constant0._Z12gpuVectorAddPKfS0_Pfi:
	.zero		924


//--------------------- SYMBOLS --------------------------

	.type		.nv.reservedSmem.offset0,@object
	.size		.nv.reservedSmem.offset0,0x4
	.type		__assertfail,@function
